	.headerflags	@"EF_CUDA_TEXMODE_UNIFIED EF_CUDA_64BIT_ADDRESS EF_CUDA_ACCELERATORS EF_CUDA_SM90 EF_CUDA_VIRTUAL_SM(EF_CUDA_SM90)"
	.elftype	@"ET_EXEC"


//--------------------- .nv.info                  --------------------------
	.section	.nv.info,"",@"SHT_CUDA_INFO"
	.align	4


	//----- nvinfo : EIATTR_REGCOUNT
	.align		4
        /*0000*/ 	.byte	0x04, 0x2f
        /*0002*/ 	.short	(.L_1 - .L_0)
	.align		4
.L_0:
        /*0004*/ 	.word	index@(triton_mm)
        /*0008*/ 	.word	0x000000a8


	//----- nvinfo : EIATTR_MIN_STACK_SIZE
	.align		4
.L_1:
        /*000c*/ 	.byte	0x04, 0x12
        /*000e*/ 	.short	(.L_3 - .L_2)
	.align		4
.L_2:
        /*0010*/ 	.word	index@(triton_mm)
        /*0014*/ 	.word	0x00000000


	//----- nvinfo : EIATTR_FRAME_SIZE
	.align		4
.L_3:
        /*0018*/ 	.byte	0x04, 0x11
        /*001a*/ 	.short	(.L_5 - .L_4)
	.align		4
.L_4:
        /*001c*/ 	.word	index@(triton_mm)
        /*0020*/ 	.word	0x00000000


	//----- nvinfo : EIATTR_MIN_STACK_SIZE
	.align		4
.L_5:
        /*0024*/ 	.byte	0x04, 0x12
        /*0026*/ 	.short	(.L_7 - .L_6)
	.align		4
.L_6:
        /*0028*/ 	.word	index@(triton_mm)
        /*002c*/ 	.word	0x00000000
.L_7:


//--------------------- .nv.info.triton_mm        --------------------------
	.section	.nv.info.triton_mm,"",@"SHT_CUDA_INFO"
	.sectionflags	@""
	.align	4


	//----- nvinfo : EIATTR_CUDA_API_VERSION
	.align		4
        /*0000*/ 	.byte	0x04, 0x37
        /*0002*/ 	.short	(.L_9 - .L_8)
.L_8:
        /*0004*/ 	.word	0x0000007c


	//----- nvinfo : EIATTR_KPARAM_INFO
	.align		4
.L_9:
        /*0008*/ 	.byte	0x04, 0x17
        /*000a*/ 	.short	(.L_11 - .L_10)
.L_10:
        /*000c*/ 	.word	0x00000000
        /*0010*/ 	.short	0x0005
        /*0012*/ 	.short	0x0024
        /*0014*/ 	.byte	0x00, 0xf0, 0x11, 0x00


	//----- nvinfo : EIATTR_KPARAM_INFO
	.align		4
.L_11:
        /*0018*/ 	.byte	0x04, 0x17
        /*001a*/ 	.short	(.L_13 - .L_12)
.L_12:
        /*001c*/ 	.word	0x00000000
        /*0020*/ 	.short	0x0004
        /*0022*/ 	.short	0x0020
        /*0024*/ 	.byte	0x00, 0xf0, 0x11, 0x00


	//----- nvinfo : EIATTR_KPARAM_INFO
	.align		4
.L_13:
        /*0028*/ 	.byte	0x04, 0x17
        /*002a*/ 	.short	(.L_15 - .L_14)
.L_14:
        /*002c*/ 	.word	0x00000000
        /*0030*/ 	.short	0x0003
        /*0032*/ 	.short	0x0018
        /*0034*/ 	.byte	0x00, 0xf0, 0x21, 0x00


	//----- nvinfo : EIATTR_KPARAM_INFO
	.align		4
.L_15:
        /*0038*/ 	.byte	0x04, 0x17
        /*003a*/ 	.short	(.L_17 - .L_16)
.L_16:
        /*003c*/ 	.word	0x00000000
        /*0040*/ 	.short	0x0002
        /*0042*/ 	.short	0x0010
        /*0044*/ 	.byte	0x00, 0xf0, 0x21, 0x00


	//----- nvinfo : EIATTR_KPARAM_INFO
	.align		4
.L_17:
        /*0048*/ 	.byte	0x04, 0x17
        /*004a*/ 	.short	(.L_19 - .L_18)
.L_18:
        /*004c*/ 	.word	0x00000000
        /*0050*/ 	.short	0x0001
        /*0052*/ 	.short	0x0008
        /*0054*/ 	.byte	0x00, 0xf0, 0x21, 0x00


	//----- nvinfo : EIATTR_KPARAM_INFO
	.align		4
.L_19:
        /*0058*/ 	.byte	0x04, 0x17
        /*005a*/ 	.short	(.L_21 - .L_20)
.L_20:
        /*005c*/ 	.word	0x00000000
        /*0060*/ 	.short	0x0000
        /*0062*/ 	.short	0x0000
        /*0064*/ 	.byte	0x00, 0xf0, 0x21, 0x00


	//----- nvinfo : EIATTR_SPARSE_MMA_MASK
	.align		4
.L_21:
        /*0068*/ 	.byte	0x03, 0x50
        /*006a*/ 	.short	0x0000


	//----- nvinfo : EIATTR_MAXREG_COUNT
	.align		4
        /*006c*/ 	.byte	0x03, 0x1b
        /*006e*/ 	.short	0x00ff


	//----- nvinfo : EIATTR_COOP_GROUP_MASK_REGIDS
	.align		4
        /*0070*/ 	.byte	0x04, 0x29
        /*0072*/ 	.short	(.L_23 - .L_22)


	//   ....[0]....
.L_22:
        /*0074*/ 	.word	0xffffffff


	//----- nvinfo : EIATTR_COOP_GROUP_INSTR_OFFSETS
	.align		4
.L_23:
        /*0078*/ 	.byte	0x04, 0x28
        /*007a*/ 	.short	(.L_25 - .L_24)


	//   ....[0]....
.L_24:
        /*007c*/ 	.word	0x000022f0


	//----- nvinfo : EIATTR_EXIT_INSTR_OFFSETS
	.align		4
.L_25:
        /*0080*/ 	.byte	0x04, 0x1c
        /*0082*/ 	.short	(.L_27 - .L_26)


	//   ....[0]....
.L_26:
        /*0084*/ 	.word	0x00000050


	//   ....[1]....
        /*0088*/ 	.word	0x000042d0


	//   ....[2]....
        /*008c*/ 	.word	0x000042f0


	//----- nvinfo : EIATTR_MAX_THREADS
	.align		4
.L_27:
        /*0090*/ 	.byte	0x04, 0x05
        /*0092*/ 	.short	(.L_29 - .L_28)
.L_28:
        /*0094*/ 	.word	0x00000080
        /*0098*/ 	.word	0x00000001
        /*009c*/ 	.word	0x00000001


	//----- nvinfo : EIATTR_CBANK_PARAM_SIZE
	.align		4
.L_29:
        /*00a0*/ 	.byte	0x03, 0x19
        /*00a2*/ 	.short	0x0028


	//----- nvinfo : EIATTR_PARAM_CBANK
	.align		4
        /*00a4*/ 	.byte	0x04, 0x0a
        /*00a6*/ 	.short	(.L_31 - .L_30)
	.align		4
.L_30:
        /*00a8*/ 	.word	index@(.nv.constant0.triton_mm)
        /*00ac*/ 	.short	0x0210
        /*00ae*/ 	.short	0x0028


	//----- nvinfo : EIATTR_SW_WAR
	.align		4
.L_31:
        /*00b0*/ 	.byte	0x04, 0x36
        /*00b2*/ 	.short	(.L_33 - .L_32)
.L_32:
        /*00b4*/ 	.word	0x00000008
.L_33:


//--------------------- .nv.callgraph             --------------------------
	.section	.nv.callgraph,"",@"SHT_CUDA_CALLGRAPH"
	.align	4
	.sectionentsize	8
	.align		4
        /*0000*/ 	.word	0x00000000
	.align		4
        /*0004*/ 	.word	0xffffffff
	.align		4
        /*0008*/ 	.word	0x00000000
	.align		4
        /*000c*/ 	.word	0xfffffffe
	.align		4
        /*0010*/ 	.word	0x00000000
	.align		4
        /*0014*/ 	.word	0xfffffffd
	.align		4
        /*0018*/ 	.word	0x00000000
	.align		4
        /*001c*/ 	.word	0xfffffffc


//--------------------- .text.triton_mm           --------------------------
	.section	.text.triton_mm,"ax",@progbits
	.sectionflags	@"SHF_BARRIERS=1"
	.align	128
        .global         triton_mm
        .type           triton_mm,@function
        .size           triton_mm,(.L_x_2 - triton_mm)
        .other          triton_mm,@"STO_CUDA_ENTRY STV_DEFAULT"
triton_mm:
.text.triton_mm:
[----:B------:R-:W1:Y:S02]  /*0000*/  LDC R1, c[0x0][0x28] ;  /* 0x00000a00ff017b82 */ /* 0x000e640000000800 */
[----:B------:R-:W2:Y:S02]  /*0010*/  LDC.64 R2, c[0x0][0x230] ;  /* 0x00008c00ff027b82 */ /* 0x000ea40000000a00 */
[----:B--2---:R-:W-:-:S04]  /*0020*/  IMAD.IADD R0, R3, 0x1, R2 ;  /* 0x0000000103007824 */ /* 0x004fc800078e0202 */
[----:B------:R-:W-:-:S05]  /*0030*/  IMAD R2, R0, 0xc00, RZ ;  /* 0x00000c0000027824 */ /* 0x000fca00078e02ff */
[----:B------:R-:W-:-:S13]  /*0040*/  ISETP.NE.AND P0, PT, R2, RZ, PT ;  /* 0x000000ff0200720c */ /* 0x000fda0003f05270 */
[----:B------:R-:W-:Y:S05]  /*0050*/  @!P0 EXIT ;  /* 0x000000000000894d */ /* 0x000fea0003800000 */
[----:B------:R-:W2:Y:S01]  /*0060*/  S2R R8, SR_CTAID.X ;  /* 0x0000000000087919 */ /* 0x000ea20000002500 */
[----:B------:R-:W-:Y:S01]  /*0070*/  VIADD R2, R0, 0x3f ;  /* 0x0000003f00027836 */ /* 0x000fe20000000000 */
[----:B------:R-:W-:Y:S01]  /*0080*/  IABS R24, R0 ;  /* 0x0000000000187213 */ /* 0x000fe20000000000 */
[----:B------:R-:W3:Y:S01]  /*0090*/  S2UR UR4, SR_CgaCtaId ;  /* 0x00000000000479c3 */ /* 0x000ee20000008800 */
[----:B------:R-:W-:Y:S01]  /*00a0*/  UMOV UR10, 0x400 ;  /* 0x00000400000a7882 */ /* 0x000fe20000000000 */
[----:B------:R-:W-:Y:S01]  /*00b0*/  ULDC.64 UR14, c[0x0][0x208] ;  /* 0x00008200000e7ab9 */ /* 0x000fe20000000a00 */
[----:B------:R-:W-:Y:S01]  /*00c0*/  SHF.R.S32.HI R3, RZ, 0x1f, R2 ;  /* 0x0000001fff037819 */ /* 0x000fe20000011402 */
[----:B------:R-:W4:Y:S01]  /*00d0*/  I2F.RP R11, R24 ;  /* 0x00000018000b7306 */ /* 0x000f220000209400 */
[----:B------:R-:W-:Y:S01]  /*00e0*/  IMAD.MOV.U32 R160, RZ, RZ, -0x80 ;  /* 0xffffff80ffa07424 */ /* 0x000fe200078e00ff */
[----:B------:R-:W-:Y:S01]  /*00f0*/  UMOV UR12, 0x2 ;  /* 0x00000002000c7882 */ /* 0x000fe20000000000 */
[----:B------:R-:W-:Y:S01]  /*0100*/  LEA.HI R3, R3, R2, RZ, 0x6 ;  /* 0x0000000203037211 */ /* 0x000fe200078f30ff */
[----:B------:R-:W-:Y:S01]  /*0110*/  UMOV UR11, 0xffffffff ;  /* 0xffffffff000b7882 */ /* 0x000fe20000000000 */
[----:B------:R-:W-:Y:S01]  /*0120*/  UMOV UR6, URZ ;  /* 0x0000003f00067c82 */ /* 0x000fe20008000000 */
[----:B------:R-:W-:-:S02]  /*0130*/  UMOV UR7, URZ ;  /* 0x0000003f00077c82 */ /* 0x000fc40008000000 */
[----:B----4-:R-:W4:Y:S01]  /*0140*/  MUFU.RCP R17, R11 ;  /* 0x0000000b00117308 */ /* 0x010f220000001000 */
[----:B---3--:R-:W-:-:S04]  /*0150*/  UPRMT UR10, UR4, 0x654, UR10 ;  /* 0x00000654040a7896 */ /* 0x008fc8000800000a */
[----:B------:R-:W-:Y:S01]  /*0160*/  UIADD3 UR13, UR10, 0x10000, URZ ;  /* 0x000100000a0d7890 */ /* 0x000fe2000fffe03f */
[C---:B--2---:R-:W-:Y:S01]  /*0170*/  IMAD.HI R4, R8.reuse, 0x2aaaaaab, RZ ;  /* 0x2aaaaaab08047827 */ /* 0x044fe200078e02ff */
[----:B------:R-:W-:Y:S02]  /*0180*/  IABS R25, R8 ;  /* 0x0000000800197213 */ /* 0x000fe40000000000 */
[----:B------:R-:W-:Y:S02]  /*0190*/  ISETP.GE.AND P2, PT, R8, RZ, PT ;  /* 0x000000ff0800720c */ /* 0x000fe40003f46270 */
[----:B------:R-:W-:Y:S01]  /*01a0*/  SHF.R.U32.HI R5, RZ, 0x1f, R4 ;  /* 0x0000001fff057819 */ /* 0x000fe20000011604 */
[----:B----4-:R-:W-:-:S03]  /*01b0*/  VIADD R26, R17, 0xffffffe ;  /* 0x0ffffffe111a7836 */ /* 0x010fc60000000000 */
[----:B------:R-:W-:Y:S01]  /*01c0*/  LEA.HI.SX32 R5, R4, R5, 0x1b ;  /* 0x0000000504057211 */ /* 0x000fe200078fdaff */
[----:B------:R-:W2:Y:S04]  /*01d0*/  F2I.FTZ.U32.TRUNC.NTZ R27, R26 ;  /* 0x0000001a001b7305 */ /* 0x000ea8000021f000 */
[C---:B------:R-:W-:Y:S02]  /*01e0*/  IMAD.SHL.U32 R28, R5.reuse, 0x8, RZ ;  /* 0x00000008051c7824 */ /* 0x040fe400078e00ff */
[----:B------:R-:W-:-:S03]  /*01f0*/  IMAD R6, R5, -0xc0, R8 ;  /* 0xffffff4005067824 */ /* 0x000fc600078e0208 */
[----:B------:R-:W-:Y:S02]  /*0200*/  LEA.HI.SX32 R3, R3, -R28, 0x1a ;  /* 0x8000001c03037211 */ /* 0x000fe400078fd2ff */
[----:B------:R-:W-:Y:S02]  /*0210*/  IABS R12, R6 ;  /* 0x00000006000c7213 */ /* 0x000fe40000000000 */
[----:B------:R-:W-:Y:S01]  /*0220*/  VIMNMX R19, R3, 0x8, PT ;  /* 0x0000000803137848 */ /* 0x000fe20003fe0100 */
[----:B--2---:R-:W-:-:S03]  /*0230*/  IMAD.MOV R35, RZ, RZ, -R27 ;  /* 0x000000ffff237224 */ /* 0x004fc600078e0a1b */
[-C--:B------:R-:W-:Y:S02]  /*0240*/  IABS R10, R19.reuse ;  /* 0x00000013000a7213 */ /* 0x080fe40000000000 */
[-C--:B------:R-:W-:Y:S01]  /*0250*/  IABS R9, R19.reuse ;  /* 0x0000001300097213 */ /* 0x080fe20000000000 */
[----:B------:R-:W-:Y:S01]  /*0260*/  IMAD R35, R35, R24, RZ ;  /* 0x0000001823237224 */ /* 0x000fe200078e02ff */
[----:B------:R-:W2:Y:S01]  /*0270*/  I2F.RP R4, R10 ;  /* 0x0000000a00047306 */ /* 0x000ea20000209400 */
[----:B------:R-:W-:Y:S02]  /*0280*/  LOP3.LUT R6, R6, R19, RZ, 0x3c, !PT ;  /* 0x0000001306067212 */ /* 0x000fe400078e3cff */
[----:B------:R-:W-:Y:S02]  /*0290*/  IMAD.MOV R5, RZ, RZ, -R9 ;  /* 0x000000ffff057224 */ /* 0x000fe400078e0a09 */
[----:B------:R-:W-:-:S03]  /*02a0*/  ISETP.GE.AND P4, PT, R6, RZ, PT ;  /* 0x000000ff0600720c */ /* 0x000fc60003f86270 */
[----:B--2---:R-:W2:Y:S02]  /*02b0*/  MUFU.RCP R4, R4 ;  /* 0x0000000400047308 */ /* 0x004ea40000001000 */
[----:B--2---:R-:W-:-:S06]  /*02c0*/  VIADD R2, R4, 0xffffffe ;  /* 0x0ffffffe04027836 */ /* 0x004fcc0000000000 */
[----:B------:R2:W3:Y:S02]  /*02d0*/  F2I.FTZ.U32.TRUNC.NTZ R3, R2 ;  /* 0x0000000200037305 */ /* 0x0004e4000021f000 */
[----:B--2---:R-:W-:Y:S02]  /*02e0*/  IMAD.MOV.U32 R2, RZ, RZ, RZ ;  /* 0x000000ffff027224 */ /* 0x004fe400078e00ff */
[----:B---3--:R-:W-:-:S04]  /*02f0*/  IMAD.MOV R7, RZ, RZ, -R3 ;  /* 0x000000ffff077224 */ /* 0x008fc800078e0a03 */
[----:B------:R-:W-:-:S04]  /*0300*/  IMAD R7, R7, R10, RZ ;  /* 0x0000000a07077224 */ /* 0x000fc800078e02ff */
[----:B------:R-:W-:Y:S02]  /*0310*/  IMAD.HI.U32 R3, R3, R7, R2 ;  /* 0x0000000703037227 */ /* 0x000fe400078e0002 */
[----:B------:R-:W2:Y:S04]  /*0320*/  S2R R2, SR_TID.X ;  /* 0x0000000000027919 */ /* 0x000ea80000002100 */
[----:B------:R-:W-:-:S04]  /*0330*/  IMAD.HI.U32 R4, R3, R25, RZ ;  /* 0x0000001903047227 */ /* 0x000fc800078e00ff */
[----:B------:R-:W-:-:S04]  /*0340*/  IMAD.HI.U32 R18, R3, R12, RZ ;  /* 0x0000000c03127227 */ /* 0x000fc800078e00ff */
[-C--:B------:R-:W-:Y:S02]  /*0350*/  IMAD R25, R4, R5.reuse, R25 ;  /* 0x0000000504197224 */ /* 0x080fe400078e0219 */
[----:B------:R-:W-:-:S03]  /*0360*/  IMAD R3, R18, R5, R12 ;  /* 0x0000000512037224 */ /* 0x000fc600078e020c */
[C---:B------:R-:W-:Y:S02]  /*0370*/  ISETP.GT.U32.AND P0, PT, R10.reuse, R25, PT ;  /* 0x000000190a00720c */ /* 0x040fe40003f04070 */
[----:B------:R-:W-:-:S11]  /*0380*/  ISETP.GT.U32.AND P3, PT, R10, R3, PT ;  /* 0x000000030a00720c */ /* 0x000fd60003f64070 */
[--C-:B------:R-:W-:Y:S02]  /*0390*/  @!P0 IMAD.IADD R25, R25, 0x1, -R10.reuse ;  /* 0x0000000119198824 */ /* 0x100fe400078e0a0a */
[----:B------:R-:W-:Y:S01]  /*03a0*/  @!P3 IMAD.IADD R3, R3, 0x1, -R10 ;  /* 0x000000010303b824 */ /* 0x000fe200078e0a0a */
[--C-:B--2---:R-:W-:Y:S01]  /*03b0*/  SHF.R.U32.HI R5, RZ, 0x4, R2.reuse ;  /* 0x00000004ff057819 */ /* 0x104fe20000011602 */
[----:B------:R-:W-:Y:S01]  /*03c0*/  @!P3 VIADD R18, R18, 0x1 ;  /* 0x000000011212b836 */ /* 0x000fe20000000000 */
[----:B------:R-:W-:Y:S02]  /*03d0*/  ISETP.GT.U32.AND P1, PT, R10, R25, PT ;  /* 0x000000190a00720c */ /* 0x000fe40003f24070 */
[----:B------:R-:W-:Y:S01]  /*03e0*/  ISETP.GE.U32.AND P0, PT, R3, R10, PT ;  /* 0x0000000a0300720c */ /* 0x000fe20003f06070 */
[----:B------:R-:W-:Y:S01]  /*03f0*/  IMAD.SHL.U32 R3, R2, 0x8, RZ ;  /* 0x0000000802037824 */ /* 0x000fe200078e00ff */
[----:B------:R-:W-:Y:S02]  /*0400*/  LOP3.LUT R5, R5, R2, RZ, 0x3c, !PT ;  /* 0x0000000205057212 */ /* 0x000fe400078e3cff */
[----:B------:R-:W-:-:S02]  /*0410*/  SHF.R.U32.HI R29, RZ, 0x4, R2 ;  /* 0x00000004ff1d7819 */ /* 0x000fc40000011602 */
[----:B------:R-:W-:Y:S01]  /*0420*/  LOP3.LUT R4, R3, 0x40, RZ, 0xc0, !PT ;  /* 0x0000004003047812 */ /* 0x000fe200078ec0ff */
[----:B------:R-:W-:Y:S01]  /*0430*/  IMAD.SHL.U32 R20, R5, 0x8, RZ ;  /* 0x0000000805147824 */ /* 0x000fe200078e00ff */
[----:B------:R-:W-:Y:S02]  /*0440*/  SGXT.U32 R29, R29, 0x3 ;  /* 0x000000031d1d781a */ /* 0x000fe40000000000 */
[----:B------:R-:W-:Y:S01]  /*0450*/  LOP3.LUT R94, R3, 0x78, RZ, 0xc0, !PT ;  /* 0x00000078035e7812 */ /* 0x000fe200078ec0ff */
[----:B------:R-:W-:Y:S01]  /*0460*/  @!P1 IMAD.IADD R25, R25, 0x1, -R10 ;  /* 0x0000000119199824 */ /* 0x000fe200078e0a0a */
[C---:B------:R-:W-:Y:S01]  /*0470*/  LOP3.LUT R16, R29.reuse, 0x68, RZ, 0xfc, !PT ;  /* 0x000000681d107812 */ /* 0x040fe200078efcff */
[----:B------:R-:W-:Y:S01]  /*0480*/  @P0 VIADD R18, R18, 0x1 ;  /* 0x0000000112120836 */ /* 0x000fe20000000000 */
[----:B------:R-:W-:Y:S01]  /*0490*/  LOP3.LUT R21, R20, 0x38, RZ, 0xc0, !PT ;  /* 0x0000003814157812 */ /* 0x000fe200078ec0ff */
[C---:B------:R-:W-:Y:S01]  /*04a0*/  IMAD.SHL.U32 R33, R4.reuse, 0x80, RZ ;  /* 0x0000008004217824 */ /* 0x040fe200078e00ff */
[C---:B------:R-:W-:Y:S01]  /*04b0*/  LOP3.LUT R5, R29.reuse, 0x10, RZ, 0xfc, !PT ;  /* 0x000000101d057812 */ /* 0x040fe200078efcff */
[----:B------:R-:W-:Y:S01]  /*04c0*/  IMAD.SHL.U32 R89, R4, 0x40, RZ ;  /* 0x0000004004597824 */ /* 0x000fe200078e00ff */
[C---:B------:R-:W-:Y:S01]  /*04d0*/  LOP3.LUT R9, R29.reuse, 0x30, RZ, 0xfc, !PT ;  /* 0x000000301d097812 */ /* 0x040fe200078efcff */
[--C-:B------:R-:W-:Y:S01]  /*04e0*/  IMAD R16, R16, 0x40, R21.reuse ;  /* 0x0000004010107824 */ /* 0x100fe200078e0215 */
[----:B------:R-:W-:Y:S01]  /*04f0*/  LOP3.LUT R10, R29, 0x38, RZ, 0xfc, !PT ;  /* 0x000000381d0a7812 */ /* 0x000fe200078efcff */
[--C-:B------:R-:W-:Y:S01]  /*0500*/  IMAD R30, R5, 0x40, R21.reuse ;  /* 0x00000040051e7824 */ /* 0x100fe200078e0215 */
[----:B------:R-:W-:Y:S01]  /*0510*/  LOP3.LUT R15, R29, 0x60, RZ, 0xfc, !PT ;  /* 0x000000601d0f7812 */ /* 0x000fe200078efcff */
[----:B------:R-:W-:Y:S01]  /*0520*/  IMAD.MOV.U32 R23, RZ, RZ, R18 ;  /* 0x000000ffff177224 */ /* 0x000fe200078e0012 */
[----:B------:R-:W-:Y:S01]  /*0530*/  ISETP.NE.AND P0, PT, R19, RZ, PT ;  /* 0x000000ff1300720c */ /* 0x000fe20003f05270 */
[--C-:B------:R-:W-:Y:S01]  /*0540*/  IMAD R90, R9, 0x40, R21.reuse ;  /* 0x00000040095a7824 */ /* 0x100fe200078e0215 */
[-C--:B------:R-:W-:Y:S01]  /*0550*/  LOP3.LUT R9, R16, R33.reuse, RZ, 0xfc, !PT ;  /* 0x0000002110097212 */ /* 0x080fe200078efcff */
[--C-:B------:R-:W-:Y:S01]  /*0560*/  IMAD R38, R10, 0x40, R21.reuse ;  /* 0x000000400a267824 */ /* 0x100fe200078e0215 */
[C---:B------:R-:W-:Y:S01]  /*0570*/  LOP3.LUT R16, R30.reuse, R33, RZ, 0xfc, !PT ;  /* 0x000000211e107212 */ /* 0x040fe200078efcff */
[----:B------:R-:W-:Y:S01]  /*0580*/  IMAD R10, R15, 0x40, R21 ;  /* 0x000000400f0a7824 */ /* 0x000fe200078e0215 */
[----:B------:R-:W-:Y:S01]  /*0590*/  LOP3.LUT R15, R30, R89, RZ, 0xfc, !PT ;  /* 0x000000591e0f7212 */ /* 0x000fe200078efcff */
[----:B------:R-:W-:Y:S01]  /*05a0*/  @!P4 IMAD.MOV R23, RZ, RZ, -R23 ;  /* 0x000000ffff17c224 */ /* 0x000fe200078e0a17 */
[----:B------:R-:W-:Y:S01]  /*05b0*/  LOP3.LUT R30, RZ, R19, RZ, 0x33, !PT ;  /* 0x00000013ff1e7212 */ /* 0x000fe200078e33ff */
[----:B------:R-:W-:Y:S01]  /*05c0*/  @!P2 IMAD.MOV R25, RZ, RZ, -R25 ;  /* 0x000000ffff19a224 */ /* 0x000fe200078e0a19 */
[----:B------:R-:W-:-:S02]  /*05d0*/  LOP3.LUT R6, R29, 0x18, RZ, 0xfc, !PT ;  /* 0x000000181d067812 */ /* 0x000fc400078efcff */
[----:B------:R-:W-:Y:S02]  /*05e0*/  SEL R88, R30, R23, !P0 ;  /* 0x000000171e587207 */ /* 0x000fe40004000000 */
[C---:B------:R-:W-:Y:S01]  /*05f0*/  LOP3.LUT R8, R29.reuse, 0x28, RZ, 0xfc, !PT ;  /* 0x000000281d087812 */ /* 0x040fe200078efcff */
[--C-:B------:R-:W-:Y:S01]  /*0600*/  IMAD R32, R6, 0x40, R21.reuse ;  /* 0x0000004006207824 */ /* 0x100fe200078e0215 */
[C---:B------:R-:W-:Y:S01]  /*0610*/  LOP3.LUT R12, R29.reuse, 0x48, RZ, 0xfc, !PT ;  /* 0x000000481d0c7812 */ /* 0x040fe200078efcff */
[----:B------:R-:W-:Y:S01]  /*0620*/  IMAD.SHL.U32 R88, R88, 0x80, RZ ;  /* 0x0000008058587824 */ /* 0x000fe200078e00ff */
[C---:B------:R-:W-:Y:S01]  /*0630*/  LOP3.LUT R13, R29.reuse, 0x50, RZ, 0xfc, !PT ;  /* 0x000000501d0d7812 */ /* 0x040fe200078efcff */
[--C-:B------:R-:W-:Y:S01]  /*0640*/  IMAD R36, R8, 0x40, R21.reuse ;  /* 0x0000004008247824 */ /* 0x100fe200078e0215 */
[----:B------:R-:W-:Y:S01]  /*0650*/  LOP3.LUT R14, R29, 0x58, RZ, 0xfc, !PT ;  /* 0x000000581d0e7812 */ /* 0x000fe200078efcff */
[--C-:B------:R-:W-:Y:S01]  /*0660*/  IMAD R6, R12, 0x40, R21.reuse ;  /* 0x000000400c067824 */ /* 0x100fe200078e0215 */
[----:B------:R-:W-:Y:S01]  /*0670*/  LOP3.LUT R41, R88, R29, RZ, 0xfc, !PT ;  /* 0x0000001d58297212 */ /* 0x000fe200078efcff */
[--C-:B------:R-:W-:Y:S01]  /*0680*/  IMAD R8, R13, 0x40, R21.reuse ;  /* 0x000000400d087824 */ /* 0x100fe200078e0215 */
[----:B------:R-:W-:Y:S01]  /*0690*/  LOP3.LUT R17, R29, 0x70, RZ, 0xfc, !PT ;  /* 0x000000701d117812 */ /* 0x000fe200078efcff */
[----:B------:R-:W-:Y:S01]  /*06a0*/  IMAD R14, R14, 0x40, R21 ;  /* 0x000000400e0e7824 */ /* 0x000fe200078e0215 */
[----:B------:R-:W-:Y:S01]  /*06b0*/  SEL R25, R30, R25, !P0 ;  /* 0x000000191e197207 */ /* 0x000fe20004000000 */
[----:B------:R-:W-:Y:S01]  /*06c0*/  IMAD.HI R31, R41, 0x2aaaaaab, RZ ;  /* 0x2aaaaaab291f7827 */ /* 0x000fe200078e02ff */
[----:B------:R-:W-:-:S02]  /*06d0*/  LOP3.LUT R4, R29, 0x8, RZ, 0xfc, !PT ;  /* 0x000000081d047812 */ /* 0x000fc400078efcff */
[----:B------:R-:W-:Y:S01]  /*06e0*/  LOP3.LUT R43, R88, 0x8, R29, 0xfe, !PT ;  /* 0x00000008582b7812 */ /* 0x000fe200078efe1d */
[----:B------:R-:W-:Y:S01]  /*06f0*/  IMAD R26, R17, 0x40, R21 ;  /* 0x00000040111a7824 */ /* 0x000fe200078e0215 */
[C---:B------:R-:W-:Y:S01]  /*0700*/  LOP3.LUT R7, R29.reuse, 0x20, RZ, 0xfc, !PT ;  /* 0x000000201d077812 */ /* 0x040fe200078efcff */
[----:B------:R-:W-:Y:S01]  /*0710*/  IMAD.IADD R107, R28, 0x1, R25 ;  /* 0x000000011c6b7824 */ /* 0x000fe200078e0219 */
[C---:B------:R-:W-:Y:S01]  /*0720*/  LOP3.LUT R11, R29.reuse, 0x40, RZ, 0xfc, !PT ;  /* 0x000000401d0b7812 */ /* 0x040fe200078efcff */
[--C-:B------:R-:W-:Y:S01]  /*0730*/  IMAD R22, R4, 0x40, R21.reuse ;  /* 0x0000004004167824 */ /* 0x100fe200078e0215 */
[C---:B------:R-:W-:Y:S01]  /*0740*/  LOP3.LUT R20, R29.reuse, 0x78, RZ, 0xfc, !PT ;  /* 0x000000781d147812 */ /* 0x040fe200078efcff */
[----:B------:R-:W-:Y:S01]  /*0750*/  IMAD R12, R29, 0x40, R21 ;  /* 0x000000401d0c7824 */ /* 0x000fe200078e0215 */
[----:B------:R-:W-:Y:S01]  /*0760*/  SHF.R.U32.HI R30, RZ, 0x1f, R31 ;  /* 0x0000001fff1e7819 */ /* 0x000fe2000001161f */
[----:B------:R-:W-:Y:S01]  /*0770*/  IMAD.HI R25, R43, 0x2aaaaaab, RZ ;  /* 0x2aaaaaab2b197827 */ /* 0x000fe200078e02ff */
[----:B------:R-:W-:-:S02]  /*0780*/  LOP3.LUT R47, R88, 0x18, R29, 0xfe, !PT ;  /* 0x00000018582f7812 */ /* 0x000fc400078efe1d */
[-C--:B------:R-:W-:Y:S01]  /*0790*/  LOP3.LUT R5, R6, R33.reuse, RZ, 0xfc, !PT ;  /* 0x0000002106057212 */ /* 0x080fe200078efcff */
[--C-:B------:R-:W-:Y:S01]  /*07a0*/  IMAD R34, R7, 0x40, R21.reuse ;  /* 0x0000004007227824 */ /* 0x100fe200078e0215 */
[----:B------:R-:W-:Y:S01]  /*07b0*/  LEA.HI R30, R31, R30, RZ, 0x17 ;  /* 0x0000001e1f1e7211 */ /* 0x000fe200078fb8ff */
[--C-:B------:R-:W-:Y:S01]  /*07c0*/  IMAD R4, R11, 0x40, R21.reuse ;  /* 0x000000400b047824 */ /* 0x100fe200078e0215 */
[-C--:B------:R-:W-:Y:S01]  /*07d0*/  LOP3.LUT R6, R8, R33.reuse, RZ, 0xfc, !PT ;  /* 0x0000002108067212 */ /* 0x080fe200078efcff */
[----:B------:R-:W-:Y:S01]  /*07e0*/  IMAD R92, R20, 0x40, R21 ;  /* 0x00000040145c7824 */ /* 0x000fe200078e0215 */
[----:B------:R-:W-:Y:S01]  /*07f0*/  LOP3.LUT R49, R88, 0x20, R29, 0xfe, !PT ;  /* 0x0000002058317812 */ /* 0x000fe200078efe1d */
[----:B------:R-:W-:Y:S01]  /*0800*/  IMAD.HI R31, R47, 0x2aaaaaab, RZ ;  /* 0x2aaaaaab2f1f7827 */ /* 0x000fe200078e02ff */
[-C--:B------:R-:W-:Y:S02]  /*0810*/  LOP3.LUT R8, R10, R33.reuse, RZ, 0xfc, !PT ;  /* 0x000000210a087212 */ /* 0x080fe400078efcff */
[-C--:B------:R-:W-:Y:S01]  /*0820*/  LOP3.LUT R7, R14, R33.reuse, RZ, 0xfc, !PT ;  /* 0x000000210e077212 */ /* 0x080fe200078efcff */
[----:B------:R-:W-:Y:S01]  /*0830*/  IMAD.SHL.U32 R107, R107, 0x40, RZ ;  /* 0x000000406b6b7824 */ /* 0x000fe200078e00ff */
[----:B------:R-:W-:Y:S01]  /*0840*/  LOP3.LUT R10, R26, R33, RZ, 0xfc, !PT ;  /* 0x000000211a0a7212 */ /* 0x000fe200078efcff */
[----:B------:R-:W-:Y:S01]  /*0850*/  IMAD.MOV.U32 R26, RZ, RZ, RZ ;  /* 0x000000ffff1a7224 */ /* 0x000fe200078e00ff */
[-C--:B------:R-:W-:Y:S01]  /*0860*/  LOP3.LUT R11, R12, R89.reuse, RZ, 0xfc, !PT ;  /* 0x000000590c0b7212 */ /* 0x080fe200078efcff */
[----:B------:R-:W-:Y:S01]  /*0870*/  IMAD R41, R30, -0xc00, R41 ;  /* 0xfffff4001e297824 */ /* 0x000fe200078e0229 */
[C---:B------:R-:W-:Y:S01]  /*0880*/  LOP3.LUT R13, R22.reuse, R89, RZ, 0xfc, !PT ;  /* 0x00000059160d7212 */ /* 0x040fe200078efcff */
[----:B------:R-:W-:Y:S01]  /*0890*/  IMAD.HI.U32 R26, R27, R35, R26 ;  /* 0x000000231b1a7227 */ /* 0x000fe200078e001a */
[----:B------:R-:W-:-:S02]  /*08a0*/  LOP3.LUT R14, R22, R33, RZ, 0xfc, !PT ;  /* 0x00000021160e7212 */ /* 0x000fc400078efcff */
[----:B------:R-:W-:Y:S01]  /*08b0*/  LOP3.LUT R23, R90, R89, RZ, 0xfc, !PT ;  /* 0x000000595a177212 */ /* 0x000fe200078efcff */
[----:B------:R-:W-:Y:S01]  /*08c0*/  IMAD R41, R41, 0xc00, R94 ;  /* 0x00000c0029297824 */ /* 0x000fe200078e025e */
[----:B------:R-:W-:Y:S02]  /*08d0*/  LOP3.LUT R45, R88, 0x10, R29, 0xfe, !PT ;  /* 0x00000010582d7812 */ /* 0x000fe400078efe1d */
[----:B------:R-:W-:Y:S02]  /*08e0*/  SHF.R.U32.HI R28, RZ, 0x1f, R25 ;  /* 0x0000001fff1c7819 */ /* 0x000fe40000011619 */
[----:B------:R-:W-:Y:S01]  /*08f0*/  LOP3.LUT R57, R88, 0x30, R29, 0xfe, !PT ;  /* 0x0000003058397812 */ /* 0x000fe200078efe1d */
[----:B------:R-:W-:Y:S01]  /*0900*/  IMAD.HI R27, R45, 0x2aaaaaab, RZ ;  /* 0x2aaaaaab2d1b7827 */ /* 0x000fe200078e02ff */
[-C--:B------:R-:W-:Y:S02]  /*0910*/  LOP3.LUT R4, R4, R33.reuse, RZ, 0xfc, !PT ;  /* 0x0000002104047212 */ /* 0x080fe400078efcff */
[----:B------:R-:W-:-:S02]  /*0920*/  LOP3.LUT R12, R12, R33, RZ, 0xfc, !PT ;  /* 0x000000210c0c7212 */ /* 0x000fc400078efcff */
[----:B------:R-:W-:Y:S02]  /*0930*/  LOP3.LUT R18, R32, R33, RZ, 0xfc, !PT ;  /* 0x0000002120127212 */ /* 0x000fe400078efcff */
[C---:B------:R-:W-:Y:S02]  /*0940*/  LOP3.LUT R19, R34.reuse, R89, RZ, 0xfc, !PT ;  /* 0x0000005922137212 */ /* 0x040fe400078efcff */
[-C--:B------:R-:W-:Y:S02]  /*0950*/  LOP3.LUT R20, R34, R33.reuse, RZ, 0xfc, !PT ;  /* 0x0000002122147212 */ /* 0x080fe400078efcff */
[-C--:B------:R-:W-:Y:S02]  /*0960*/  LOP3.LUT R22, R36, R33.reuse, RZ, 0xfc, !PT ;  /* 0x0000002124167212 */ /* 0x080fe400078efcff */
[-C--:B------:R-:W-:Y:S02]  /*0970*/  LOP3.LUT R90, R90, R33.reuse, RZ, 0xfc, !PT ;  /* 0x000000215a5a7212 */ /* 0x080fe400078efcff */
[----:B------:R-:W-:-:S02]  /*0980*/  LOP3.LUT R91, R38, R33, RZ, 0xfc, !PT ;  /* 0x00000021265b7212 */ /* 0x000fc400078efcff */
[----:B------:R-:W-:Y:S01]  /*0990*/  LOP3.LUT R92, R92, R33, RZ, 0xfc, !PT ;  /* 0x000000215c5c7212 */ /* 0x000fe200078efcff */
[----:B------:R-:W-:Y:S01]  /*09a0*/  IMAD.HI R33, R49, 0x2aaaaaab, RZ ;  /* 0x2aaaaaab31217827 */ /* 0x000fe200078e02ff */
[----:B------:R-:W-:Y:S02]  /*09b0*/  SHF.R.U32.HI R34, RZ, 0x1f, R31 ;  /* 0x0000001fff227819 */ /* 0x000fe4000001161f */
[----:B------:R-:W-:Y:S02]  /*09c0*/  LOP3.LUT R73, R88, 0x40, R29, 0xfe, !PT ;  /* 0x0000004058497812 */ /* 0x000fe400078efe1d */
[----:B------:R-:W-:Y:S01]  /*09d0*/  LEA.HI R28, R25, R28, RZ, 0x17 ;  /* 0x0000001c191c7211 */ /* 0x000fe200078fb8ff */
[----:B------:R-:W-:Y:S01]  /*09e0*/  IMAD.HI R25, R57, 0x2aaaaaab, RZ ;  /* 0x2aaaaaab39197827 */ /* 0x000fe200078e02ff */
[----:B------:R-:W-:Y:S02]  /*09f0*/  LOP3.LUT R21, R36, R89, RZ, 0xfc, !PT ;  /* 0x0000005924157212 */ /* 0x000fe400078efcff */
[----:B------:R-:W-:Y:S01]  /*0a00*/  LEA.HI R34, R31, R34, RZ, 0x17 ;  /* 0x000000221f227211 */ /* 0x000fe200078fb8ff */
[----:B------:R-:W-:Y:S01]  /*0a10*/  IMAD.HI R31, R73, 0x2aaaaaab, RZ ;  /* 0x2aaaaaab491f7827 */ /* 0x000fe200078e02ff */
[----:B------:R-:W-:-:S02]  /*0a20*/  SHF.R.U32.HI R36, RZ, 0x1f, R33 ;  /* 0x0000001fff247819 */ /* 0x000fc40000011621 */
[----:B------:R-:W-:Y:S01]  /*0a30*/  LOP3.LUT R75, R88, 0x48, R29, 0xfe, !PT ;  /* 0x00000048584b7812 */ /* 0x000fe200078efe1d */
[----:B------:R-:W-:Y:S01]  /*0a40*/  IMAD R43, R28, -0xc00, R43 ;  /* 0xfffff4001c2b7824 */ /* 0x000fe200078e022b */
[----:B------:R-:W-:Y:S01]  /*0a50*/  LOP3.LUT R17, R32, R89, RZ, 0xfc, !PT ;  /* 0x0000005920117212 */ /* 0x000fe200078efcff */
[----:B------:R-:W-:Y:S01]  /*0a60*/  IMAD R47, R34, -0xc00, R47 ;  /* 0xfffff400222f7824 */ /* 0x000fe200078e022f */
[----:B------:R-:W-:Y:S01]  /*0a70*/  SHF.R.U32.HI R32, RZ, 0x1f, R27 ;  /* 0x0000001fff207819 */ /* 0x000fe2000001161b */
[--C-:B------:R-:W-:Y:S01]  /*0a80*/  IMAD R43, R43, 0xc00, R94.reuse ;  /* 0x00000c002b2b7824 */ /* 0x100fe200078e025e */
[----:B------:R-:W-:Y:S01]  /*0a90*/  LOP3.LUT R71, R88, 0x38, R29, 0xfe, !PT ;  /* 0x0000003858477812 */ /* 0x000fe200078efe1d */
[----:B------:R-:W-:Y:S01]  /*0aa0*/  IMAD R47, R47, 0xc00, R94 ;  /* 0x00000c002f2f7824 */ /* 0x000fe200078e025e */
[----:B------:R-:W-:Y:S02]  /*0ab0*/  SHF.R.U32.HI R40, RZ, 0x1f, R25 ;  /* 0x0000001fff287819 */ /* 0x000fe40000011619 */
[----:B------:R-:W-:-:S02]  /*0ac0*/  LOP3.LUT R79, R88, 0x58, R29, 0xfe, !PT ;  /* 0x00000058584f7812 */ /* 0x000fc400078efe1d */
[----:B------:R-:W-:Y:S01]  /*0ad0*/  LEA.HI R36, R33, R36, RZ, 0x17 ;  /* 0x0000002421247211 */ /* 0x000fe200078fb8ff */
[----:B------:R-:W-:Y:S01]  /*0ae0*/  IMAD.HI R33, R75, 0x2aaaaaab, RZ ;  /* 0x2aaaaaab4b217827 */ /* 0x000fe200078e02ff */
[----:B------:R-:W-:Y:S02]  /*0af0*/  LOP3.LUT R83, R88, 0x68, R29, 0xfe, !PT ;  /* 0x0000006858537812 */ /* 0x000fe400078efe1d */
[----:B------:R-:W-:Y:S01]  /*0b00*/  LOP3.LUT R51, R88, 0x28, R29, 0xfe, !PT ;  /* 0x0000002858337812 */ /* 0x000fe200078efe1d */
[----:B------:R-:W-:Y:S01]  /*0b10*/  IMAD R49, R36, -0xc00, R49 ;  /* 0xfffff40024317824 */ /* 0x000fe200078e0231 */
[----:B------:R-:W-:Y:S02]  /*0b20*/  SHF.R.U32.HI R44, RZ, 0x1f, R31 ;  /* 0x0000001fff2c7819 */ /* 0x000fe4000001161f */
[----:B------:R-:W-:Y:S01]  /*0b30*/  LOP3.LUT R85, R88, 0x70, R29, 0xfe, !PT ;  /* 0x0000007058557812 */ /* 0x000fe200078efe1d */
[----:B------:R-:W-:Y:S01]  /*0b40*/  IMAD.HI R35, R51, 0x2aaaaaab, RZ ;  /* 0x2aaaaaab33237827 */ /* 0x000fe200078e02ff */
[----:B------:R-:W-:-:S02]  /*0b50*/  LEA.HI R32, R27, R32, RZ, 0x17 ;  /* 0x000000201b207211 */ /* 0x000fc400078fb8ff */
[----:B------:R-:W-:Y:S01]  /*0b60*/  LEA.HI R40, R25, R40, RZ, 0x17 ;  /* 0x0000002819287211 */ /* 0x000fe200078fb8ff */
[----:B------:R-:W-:Y:S01]  /*0b70*/  IMAD.HI R27, R71, 0x2aaaaaab, RZ ;  /* 0x2aaaaaab471b7827 */ /* 0x000fe200078e02ff */
[----:B------:R-:W-:Y:S02]  /*0b80*/  LOP3.LUT R93, R107, R29, RZ, 0xfc, !PT ;  /* 0x0000001d6b5d7212 */ /* 0x000fe400078efcff */
[----:B------:R-:W-:Y:S01]  /*0b90*/  LOP3.LUT R95, R107, 0x8, R29, 0xfe, !PT ;  /* 0x000000086b5f7812 */ /* 0x000fe200078efe1d */
[----:B------:R-:W-:Y:S01]  /*0ba0*/  IMAD.HI R25, R79, 0x2aaaaaab, RZ ;  /* 0x2aaaaaab4f197827 */ /* 0x000fe200078e02ff */
[----:B------:R-:W-:Y:S02]  /*0bb0*/  LOP3.LUT R97, R107, 0x10, R29, 0xfe, !PT ;  /* 0x000000106b617812 */ /* 0x000fe400078efe1d */
[----:B------:R-:W-:Y:S01]  /*0bc0*/  LOP3.LUT R99, R107, 0x18, R29, 0xfe, !PT ;  /* 0x000000186b637812 */ /* 0x000fe200078efe1d */
[----:B------:R-:W-:Y:S01]  /*0bd0*/  IMAD R45, R32, -0xc00, R45 ;  /* 0xfffff400202d7824 */ /* 0x000fe200078e022d */
[----:B------:R-:W-:-:S02]  /*0be0*/  LOP3.LUT R101, R107, 0x20, R29, 0xfe, !PT ;  /* 0x000000206b657812 */ /* 0x000fc400078efe1d */
[----:B------:R-:W-:Y:S01]  /*0bf0*/  LOP3.LUT R103, R107, 0x28, R29, 0xfe, !PT ;  /* 0x000000286b677812 */ /* 0x000fe200078efe1d */
[----:B------:R-:W-:Y:S01]  /*0c00*/  IMAD R45, R45, 0xc00, R94 ;  /* 0x00000c002d2d7824 */ /* 0x000fe200078e025e */
[----:B------:R-:W-:Y:S02]  /*0c10*/  LOP3.LUT R105, R107, 0x30, R29, 0xfe, !PT ;  /* 0x000000306b697812 */ /* 0x000fe400078efe1d */
[----:B------:R-:W-:Y:S02]  /*0c20*/  LOP3.LUT R77, R88, 0x50, R29, 0xfe, !PT ;  /* 0x00000050584d7812 */ /* 0x000fe400078efe1d */
[----:B------:R-:W-:Y:S02]  /*0c30*/  LOP3.LUT R81, R88, 0x60, R29, 0xfe, !PT ;  /* 0x0000006058517812 */ /* 0x000fe400078efe1d */
[----:B------:R-:W-:Y:S02]  /*0c40*/  LOP3.LUT R107, R107, 0x38, R29, 0xfe, !PT ;  /* 0x000000386b6b7812 */ /* 0x000fe400078efe1d */
[----:B------:R-:W-:Y:S01]  /*0c50*/  LOP3.LUT R87, R88, 0x78, R29, 0xfe, !PT ;  /* 0x0000007858577812 */ /* 0x000fe200078efe1d */
[----:B------:R-:W-:Y:S01]  /*0c60*/  IMAD.HI R29, R83, 0x2aaaaaab, RZ ;  /* 0x2aaaaaab531d7827 */ /* 0x000fe200078e02ff */
[----:B------:R-:W-:-:S02]  /*0c70*/  LEA.HI R44, R31, R44, RZ, 0x17 ;  /* 0x0000002c1f2c7211 */ /* 0x000fc400078fb8ff */
[----:B------:R-:W-:Y:S01]  /*0c80*/  SHF.R.U32.HI R46, RZ, 0x1f, R33 ;  /* 0x0000001fff2e7819 */ /* 0x000fe20000011621 */
[----:B------:R-:W-:Y:S01]  /*0c90*/  IMAD.HI R31, R85, 0x2aaaaaab, RZ ;  /* 0x2aaaaaab551f7827 */ /* 0x000fe200078e02ff */
[----:B------:R-:W-:Y:S02]  /*0ca0*/  SHF.R.U32.HI R42, RZ, 0x1f, R27 ;  /* 0x0000001fff2a7819 */ /* 0x000fe4000001161b */
[----:B------:R-:W-:Y:S01]  /*0cb0*/  SHF.R.U32.HI R50, RZ, 0x1f, R25 ;  /* 0x0000001fff327819 */ /* 0x000fe20000011619 */
[----:B------:R-:W-:Y:S01]  /*0cc0*/  IMAD R73, R44, -0xc00, R73 ;  /* 0xfffff4002c497824 */ /* 0x000fe200078e0249 */
[----:B------:R-:W-:Y:S02]  /*0cd0*/  LOP3.LUT R89, R38, R89, RZ, 0xfc, !PT ;  /* 0x0000005926597212 */ /* 0x000fe400078efcff */
[----:B------:R-:W-:Y:S01]  /*0ce0*/  LEA.HI R46, R33, R46, RZ, 0x17 ;  /* 0x0000002e212e7211 */ /* 0x000fe200078fb8ff */
[----:B------:R-:W-:Y:S01]  /*0cf0*/  IMAD.HI R33, R87, 0x2aaaaaab, RZ ;  /* 0x2aaaaaab57217827 */ /* 0x000fe200078e02ff */
[----:B------:R-:W-:-:S02]  /*0d00*/  SHF.R.U32.HI R54, RZ, 0x1f, R29 ;  /* 0x0000001fff367819 */ /* 0x000fc4000001161d */
[----:B------:R-:W-:Y:S01]  /*0d10*/  SHF.R.U32.HI R38, RZ, 0x1f, R35 ;  /* 0x0000001fff267819 */ /* 0x000fe20000011623 */
[----:B------:R-:W-:Y:S01]  /*0d20*/  IMAD R75, R46, -0xc00, R75 ;  /* 0xfffff4002e4b7824 */ /* 0x000fe200078e024b */
[----:B------:R-:W-:Y:S02]  /*0d30*/  SHF.R.U32.HI R56, RZ, 0x1f, R31 ;  /* 0x0000001fff387819 */ /* 0x000fe4000001161f */
[----:B------:R-:W-:Y:S01]  /*0d40*/  LEA.HI R42, R27, R42, RZ, 0x17 ;  /* 0x0000002a1b2a7211 */ /* 0x000fe200078fb8ff */
[----:B------:R-:W-:Y:S01]  /*0d50*/  IMAD.HI R27, R81, 0x2aaaaaab, RZ ;  /* 0x2aaaaaab511b7827 */ /* 0x000fe200078e02ff */
[----:B------:R-:W-:Y:S02]  /*0d60*/  LEA.HI R50, R25, R50, RZ, 0x17 ;  /* 0x0000003219327211 */ /* 0x000fe400078fb8ff */
[----:B------:R-:W-:Y:S01]  /*0d70*/  LEA.HI R54, R29, R54, RZ, 0x17 ;  /* 0x000000361d367211 */ /* 0x000fe200078fb8ff */
[----:B------:R-:W-:Y:S01]  /*0d80*/  IMAD R71, R42, -0xc00, R71 ;  /* 0xfffff4002a477824 */ /* 0x000fe200078e0247 */
[----:B------:R-:W-:Y:S01]  /*0d90*/  IABS R25, R0 ;  /* 0x0000000000197213 */ /* 0x000fe20000000000 */
[----:B------:R-:W-:Y:S01]  /*0da0*/  IMAD R79, R50, -0xc00, R79 ;  /* 0xfffff400324f7824 */ /* 0x000fe200078e024f */
[----:B------:R-:W-:Y:S01]  /*0db0*/  LEA.HI R38, R35, R38, RZ, 0x17 ;  /* 0x0000002623267211 */ /* 0x000fe200078fb8ff */
[----:B------:R-:W-:Y:S01]  /*0dc0*/  IMAD.HI R35, R77, 0x2aaaaaab, RZ ;  /* 0x2aaaaaab4d237827 */ /* 0x000fe200078e02ff */
[----:B------:R-:W-:-:S02]  /*0dd0*/  LEA.HI R56, R31, R56, RZ, 0x17 ;  /* 0x000000381f387211 */ /* 0x000fc400078fb8ff */
[----:B------:R-:W-:Y:S01]  /*0de0*/  IABS R29, R93 ;  /* 0x0000005d001d7213 */ /* 0x000fe20000000000 */
[----:B------:R-:W-:Y:S01]  /*0df0*/  IMAD.MOV R39, RZ, RZ, -R25 ;  /* 0x000000ffff277224 */ /* 0x000fe200078e0a19 */
[----:B------:R-:W-:Y:S01]  /*0e00*/  SHF.R.U32.HI R58, RZ, 0x1f, R33 ;  /* 0x0000001fff3a7819 */ /* 0x000fe20000011621 */
[----:B------:R-:W-:Y:S01]  /*0e10*/  IMAD R83, R54, -0xc00, R83 ;  /* 0xfffff40036537824 */ /* 0x000fe200078e0253 */
[----:B------:R-:W-:Y:S01]  /*0e20*/  IABS R31, R97 ;  /* 0x00000061001f7213 */ /* 0x000fe20000000000 */
[C---:B------:R-:W-:Y:S01]  /*0e30*/  IMAD.HI.U32 R25, R26.reuse, R29, RZ ;  /* 0x0000001d1a197227 */ /* 0x040fe200078e00ff */
[----:B------:R-:W-:Y:S02]  /*0e40*/  SHF.R.U32.HI R52, RZ, 0x1f, R27 ;  /* 0x0000001fff347819 */ /* 0x000fe4000001161b */
[----:B------:R-:W-:Y:S01]  /*0e50*/  IABS R30, R95 ;  /* 0x0000005f001e7213 */ /* 0x000fe20000000000 */
[----:B------:R-:W-:Y:S01]  /*0e60*/  IMAD.HI.U32 R28, R26, R31, RZ ;  /* 0x0000001f1a1c7227 */ /* 0x000fe200078e00ff */
[----:B------:R-:W-:-:S02]  /*0e70*/  LEA.HI R58, R33, R58, RZ, 0x17 ;  /* 0x0000003a213a7211 */ /* 0x000fc400078fb8ff */
[----:B------:R-:W-:Y:S01]  /*0e80*/  SHF.R.U32.HI R48, RZ, 0x1f, R35 ;  /* 0x0000001fff307819 */ /* 0x000fe20000011623 */
[----:B------:R-:W-:Y:S01]  /*0e90*/  IMAD R25, R25, R39, R29 ;  /* 0x0000002719197224 */ /* 0x000fe200078e021d */
[----:B------:R-:W-:Y:S01]  /*0ea0*/  IABS R33, R99 ;  /* 0x0000006300217213 */ /* 0x000fe20000000000 */
[----:B------:R-:W-:Y:S01]  /*0eb0*/  IMAD R29, R28, R39, R31 ;  /* 0x000000271c1d7224 */ /* 0x000fe200078e021f */
[----:B------:R-:W-:Y:S01]  /*0ec0*/  LEA.HI R52, R27, R52, RZ, 0x17 ;  /* 0x000000341b347211 */ /* 0x000fe200078fb8ff */
[C---:B------:R-:W-:Y:S01]  /*0ed0*/  IMAD.HI.U32 R27, R26.reuse, R30, RZ ;  /* 0x0000001e1a1b7227 */ /* 0x040fe200078e00ff */
[----:B------:R-:W-:Y:S02]  /*0ee0*/  LEA.HI R48, R35, R48, RZ, 0x17 ;  /* 0x0000003023307211 */ /* 0x000fe400078fb8ff */
[----:B------:R-:W-:Y:S01]  /*0ef0*/  IABS R35, R101 ;  /* 0x0000006500237213 */ /* 0x000fe20000000000 */
[----:B------:R-:W-:Y:S01]  /*0f00*/  IMAD.HI.U32 R28, R26, R33, RZ ;  /* 0x000000211a1c7227 */ /* 0x000fe200078e00ff */
[----:B------:R-:W-:-:S02]  /*0f10*/  IABS R37, R103 ;  /* 0x0000006700257213 */ /* 0x000fc40000000000 */
[----:B------:R-:W-:Y:S01]  /*0f20*/  IABS R53, R105 ;  /* 0x0000006900357213 */ /* 0x000fe20000000000 */
[----:B------:R-:W-:Y:S01]  /*0f30*/  IMAD R27, R27, R39, R30 ;  /* 0x000000271b1b7224 */ /* 0x000fe200078e021e */
[----:B------:R-:W-:Y:S01]  /*0f40*/  IABS R55, R107 ;  /* 0x0000006b00377213 */ /* 0x000fe20000000000 */
[----:B------:R-:W-:Y:S01]  /*0f50*/  IMAD R31, R28, R39, R33 ;  /* 0x000000271c1f7224 */ /* 0x000fe200078e0221 */
[----:B------:R-:W-:Y:S01]  /*0f60*/  ISETP.GT.U32.AND P6, PT, R24, R25, PT ;  /* 0x000000191800720c */ /* 0x000fe20003fc4070 */
[----:B------:R-:W-:Y:S01]  /*0f70*/  IMAD.HI.U32 R28, R26, R35, RZ ;  /* 0x000000231a1c7227 */ /* 0x000fe200078e00ff */
[C---:B------:R-:W-:Y:S02]  /*0f80*/  ISETP.GT.U32.AND P5, PT, R24.reuse, R27, PT ;  /* 0x0000001b1800720c */ /* 0x040fe40003fa4070 */
[----:B------:R-:W-:Y:S01]  /*0f90*/  ISETP.GT.U32.AND P0, PT, R24, R29, PT ;  /* 0x0000001d1800720c */ /* 0x000fe20003f04070 */
[----:B------:R-:W-:Y:S01]  /*0fa0*/  IMAD.HI.U32 R30, R26, R37, RZ ;  /* 0x000000251a1e7227 */ /* 0x000fe200078e00ff */
[----:B------:R-:W-:-:S02]  /*0fb0*/  ISETP.GT.U32.AND P1, PT, R24, R31, PT ;  /* 0x0000001f1800720c */ /* 0x000fc40003f24070 */
[----:B------:R-:W-:Y:S01]  /*0fc0*/  LEA R115, R12, UR10, 0x1 ;  /* 0x0000000a0c737c11 */ /* 0x000fe2000f8e08ff */
[----:B------:R-:W-:Y:S01]  /*0fd0*/  IMAD.HI.U32 R32, R26, R53, RZ ;  /* 0x000000351a207227 */ /* 0x000fe200078e00ff */
[----:B------:R-:W-:Y:S02]  /*0fe0*/  LEA R117, R14, UR10, 0x1 ;  /* 0x0000000a0e757c11 */ /* 0x000fe4000f8e08ff */
[----:B------:R-:W-:Y:S01]  /*0ff0*/  LEA R119, R16, UR10, 0x1 ;  /* 0x0000000a10777c11 */ /* 0x000fe2000f8e08ff */
[----:B------:R-:W-:Y:S01]  /*1000*/  IMAD.HI.U32 R26, R26, R55, RZ ;  /* 0x000000371a1a7227 */ /* 0x000fe200078e00ff */
[----:B------:R-:W-:Y:S02]  /*1010*/  LEA R121, R18, UR10, 0x1 ;  /* 0x0000000a12797c11 */ /* 0x000fe4000f8e08ff */
[----:B------:R-:W-:Y:S01]  /*1020*/  LEA R145, R20, UR10, 0x1 ;  /* 0x0000000a14917c11 */ /* 0x000fe2000f8e08ff */
[-C--:B------:R-:W-:Y:S01]  /*1030*/  IMAD R33, R28, R39.reuse, R35 ;  /* 0x000000271c217224 */ /* 0x080fe200078e0223 */
[----:B------:R-:W-:Y:S01]  /*1040*/  LEA R147, R22, UR10, 0x1 ;  /* 0x0000000a16937c11 */ /* 0x000fe2000f8e08ff */
[-C--:B------:R-:W-:Y:S01]  /*1050*/  IMAD R35, R30, R39.reuse, R37 ;  /* 0x000000271e237224 */ /* 0x080fe200078e0225 */
[----:B------:R-:W-:Y:S01]  /*1060*/  LEA R149, R90, UR10, 0x1 ;  /* 0x0000000a5a957c11 */ /* 0x000fe2000f8e08ff */
[----:B------:R-:W-:Y:S01]  /*1070*/  IMAD R37, R32, R39, R53 ;  /* 0x0000002720257224 */ /* 0x000fe200078e0235 */
[----:B------:R-:W-:Y:S01]  /*1080*/  ISETP.GT.U32.AND P2, PT, R24, R33, PT ;  /* 0x000000211800720c */ /* 0x000fe20003f44070 */
[----:B------:R-:W-:Y:S01]  /*1090*/  IMAD R39, R26, R39, R55 ;  /* 0x000000271a277224 */ /* 0x000fe200078e0237 */
[C---:B------:R-:W-:Y:S01]  /*10a0*/  ISETP.GT.U32.AND P3, PT, R24.reuse, R35, PT ;  /* 0x000000231800720c */ /* 0x040fe20003f64070 */
[--C-:B------:R-:W-:Y:S01]  /*10b0*/  @!P6 IMAD.IADD R25, R25, 0x1, -R24.reuse ;  /* 0x000000011919e824 */ /* 0x100fe200078e0a18 */
[C---:B------:R-:W-:Y:S01]  /*10c0*/  ISETP.GT.U32.AND P4, PT, R24.reuse, R37, PT ;  /* 0x000000251800720c */ /* 0x040fe20003f84070 */
[--C-:B------:R-:W-:Y:S01]  /*10d0*/  @!P5 IMAD.IADD R27, R27, 0x1, -R24.reuse ;  /* 0x000000011b1bd824 */ /* 0x100fe200078e0a18 */
[C---:B------:R-:W-:Y:S01]  /*10e0*/  ISETP.GT.U32.AND P6, PT, R24.reuse, R39, PT ;  /* 0x000000271800720c */ /* 0x040fe20003fc4070 */
[--C-:B------:R-:W-:Y:S01]  /*10f0*/  @!P0 IMAD.IADD R29, R29, 0x1, -R24.reuse ;  /* 0x000000011d1d8824 */ /* 0x100fe200078e0a18 */
[C---:B------:R-:W-:Y:S01]  /*1100*/  ISETP.GT.U32.AND P5, PT, R24.reuse, R25, PT ;  /* 0x000000191800720c */ /* 0x040fe20003fa4070 */
[--C-:B------:R-:W-:Y:S01]  /*1110*/  @!P1 IMAD.IADD R31, R31, 0x1, -R24.reuse ;  /* 0x000000011f1f9824 */ /* 0x100fe200078e0a18 */
[C---:B------:R-:W-:Y:S01]  /*1120*/  ISETP.GT.U32.AND P0, PT, R24.reuse, R27, PT ;  /* 0x0000001b1800720c */ /* 0x040fe20003f04070 */
[----:B------:R-:W2:Y:S01]  /*1130*/  LDC.64 R54, c[0x0][0x218] ;  /* 0x00008600ff367b82 */ /* 0x000ea20000000a00 */
[C---:B------:R-:W-:Y:S01]  /*1140*/  ISETP.GT.U32.AND P1, PT, R24.reuse, R29, PT ;  /* 0x0000001d1800720c */ /* 0x040fe20003f24070 */
[--C-:B------:R-:W-:Y:S01]  /*1150*/  @!P2 IMAD.IADD R33, R33, 0x1, -R24.reuse ;  /* 0x000000012121a824 */ /* 0x100fe200078e0a18 */
[C---:B------:R-:W-:Y:S01]  /*1160*/  ISETP.GT.U32.AND P2, PT, R24.reuse, R31, PT ;  /* 0x0000001f1800720c */ /* 0x040fe20003f44070 */
[--C-:B------:R-:W-:Y:S01]  /*1170*/  @!P3 IMAD.IADD R35, R35, 0x1, -R24.reuse ;  /* 0x000000012323b824 */ /* 0x100fe200078e0a18 */
[----:B------:R-:W-:Y:S01]  /*1180*/  LEA R151, R91, UR10, 0x1 ;  /* 0x0000000a5b977c11 */ /* 0x000fe2000f8e08ff */
[--C-:B------:R-:W-:Y:S01]  /*1190*/  @!P4 IMAD.IADD R37, R37, 0x1, -R24.reuse ;  /* 0x000000012525c824 */ /* 0x100fe200078e0a18 */
[C---:B------:R-:W-:Y:S01]  /*11a0*/  ISETP.GT.U32.AND P3, PT, R24.reuse, R33, PT ;  /* 0x000000211800720c */ /* 0x040fe20003f64070 */
[--C-:B------:R-:W-:Y:S01]  /*11b0*/  @!P6 IMAD.IADD R39, R39, 0x1, -R24.reuse ;  /* 0x000000012727e824 */ /* 0x100fe200078e0a18 */
[C---:B------:R-:W-:Y:S01]  /*11c0*/  ISETP.GT.U32.AND P4, PT, R24.reuse, R35, PT ;  /* 0x000000231800720c */ /* 0x040fe20003f84070 */
[--C-:B------:R-:W-:Y:S01]  /*11d0*/  @!P5 IMAD.IADD R25, R25, 0x1, -R24.reuse ;  /* 0x000000011919d824 */ /* 0x100fe200078e0a18 */
[C---:B------:R-:W-:Y:S01]  /*11e0*/  ISETP.GT.U32.AND P6, PT, R24.reuse, R37, PT ;  /* 0x000000251800720c */ /* 0x040fe20003fc4070 */
[--C-:B------:R-:W-:Y:S01]  /*11f0*/  @!P0 IMAD.IADD R27, R27, 0x1, -R24.reuse ;  /* 0x000000011b1b8824 */ /* 0x100fe200078e0a18 */
[----:B------:R-:W-:Y:S01]  /*1200*/  ISETP.GT.U32.AND P5, PT, R24, R39, PT ;  /* 0x000000271800720c */ /* 0x000fe20003fa4070 */
[--C-:B------:R-:W-:Y:S01]  /*1210*/  @!P1 IMAD.IADD R29, R29, 0x1, -R24.reuse ;  /* 0x000000011d1d9824 */ /* 0x100fe200078e0a18 */
[----:B------:R-:W-:Y:S01]  /*1220*/  ISETP.GE.AND P0, PT, R93, RZ, PT ;  /* 0x000000ff5d00720c */ /* 0x000fe20003f06270 */
[--C-:B------:R-:W-:Y:S01]  /*1230*/  @!P2 IMAD.IADD R31, R31, 0x1, -R24.reuse ;  /* 0x000000011f1fa824 */ /* 0x100fe200078e0a18 */
[----:B------:R-:W-:Y:S01]  /*1240*/  ISETP.GE.AND P2, PT, R97, RZ, PT ;  /* 0x000000ff6100720c */ /* 0x000fe20003f46270 */
[----:B------:R-:W-:Y:S01]  /*1250*/  IMAD R53, R40, -0xc00, R57 ;  /* 0xfffff40028357824 */ /* 0x000fe200078e0239 */
[----:B------:R-:W-:Y:S01]  /*1260*/  ISETP.NE.AND P1, PT, R0, RZ, PT ;  /* 0x000000ff0000720c */ /* 0x000fe20003f25270 */
[--C-:B------:R-:W-:Y:S01]  /*1270*/  @!P3 IMAD.IADD R33, R33, 0x1, -R24.reuse ;  /* 0x000000012121b824 */ /* 0x100fe200078e0a18 */
[----:B------:R-:W-:Y:S01]  /*1280*/  ISETP.GE.AND P3, PT, R103, RZ, PT ;  /* 0x000000ff6700720c */ /* 0x000fe20003f66270 */
[--C-:B------:R-:W-:Y:S01]  /*1290*/  @!P4 IMAD.IADD R35, R35, 0x1, -R24.reuse ;  /* 0x000000012323c824 */ /* 0x100fe200078e0a18 */
[----:B------:R-:W-:Y:S01]  /*12a0*/  ISETP.GE.AND P4, PT, R101, RZ, PT ;  /* 0x000000ff6500720c */ /* 0x000fe20003f86270 */
[--C-:B------:R-:W-:Y:S01]  /*12b0*/  @!P6 IMAD.IADD R37, R37, 0x1, -R24.reuse ;  /* 0x000000012525e824 */ /* 0x100fe200078e0a18 */
[----:B------:R-:W-:Y:S01]  /*12c0*/  ISETP.GE.AND P6, PT, R95, RZ, PT ;  /* 0x000000ff5f00720c */ /* 0x000fe20003fc6270 */
[----:B------:R-:W-:Y:S01]  /*12d0*/  @!P5 IMAD.IADD R39, R39, 0x1, -R24 ;  /* 0x000000012727d824 */ /* 0x000fe200078e0a18 */
[----:B------:R-:W-:Y:S01]  /*12e0*/  ISETP.GE.AND P5, PT, R99, RZ, PT ;  /* 0x000000ff6300720c */ /* 0x000fe20003fa6270 */
[----:B------:R-:W-:Y:S01]  /*12f0*/  @!P0 IMAD.MOV R25, RZ, RZ, -R25 ;  /* 0x000000ffff198224 */ /* 0x000fe200078e0a19 */
[----:B------:R-:W-:Y:S01]  /*1300*/  LOP3.LUT R24, RZ, R0, RZ, 0x33, !PT ;  /* 0x00000000ff187212 */ /* 0x000fe200078e33ff */
[----:B------:R-:W-:Y:S01]  /*1310*/  @!P2 IMAD.MOV R29, RZ, RZ, -R29 ;  /* 0x000000ffff1da224 */ /* 0x000fe200078e0a1d */
[----:B------:R-:W-:Y:S01]  /*1320*/  ISETP.GE.AND P0, PT, R107, RZ, PT ;  /* 0x000000ff6b00720c */ /* 0x000fe20003f06270 */
[----:B------:R-:W-:Y:S01]  /*1330*/  IMAD R51, R38, -0xc00, R51 ;  /* 0xfffff40026337824 */ /* 0x000fe200078e0233 */
[C---:B------:R-:W-:Y:S01]  /*1340*/  SEL R69, R24.reuse, R25, !P1 ;  /* 0x0000001918457207 */ /* 0x040fe20004800000 */
[----:B------:R-:W-:Y:S01]  /*1350*/  @!P3 IMAD.MOV R35, RZ, RZ, -R35 ;  /* 0x000000ffff23b224 */ /* 0x000fe200078e0a23 */
[----:B------:R-:W-:Y:S01]  /*1360*/  SEL R65, R24, R29, !P1 ;  /* 0x0000001d18417207 */ /* 0x000fe20004800000 */
[----:B------:R-:W-:Y:S01]  /*1370*/  @!P4 IMAD.MOV R33, RZ, RZ, -R33 ;  /* 0x000000ffff21c224 */ /* 0x000fe200078e0a21 */
[----:B------:R-:W-:Y:S01]  /*1380*/  LEA R153, R4, UR10, 0x1 ;  /* 0x0000000a04997c11 */ /* 0x000fe2000f8e08ff */
[----:B------:R-:W-:Y:S01]  /*1390*/  @!P6 IMAD.MOV R27, RZ, RZ, -R27 ;  /* 0x000000ffff1be224 */ /* 0x000fe200078e0a1b */
[----:B------:R-:W-:Y:S01]  /*13a0*/  ISETP.GE.AND P6, PT, R105, RZ, PT ;  /* 0x000000ff6900720c */ /* 0x000fe20003fc6270 */
[----:B------:R-:W-:Y:S01]  /*13b0*/  @!P5 IMAD.MOV R31, RZ, RZ, -R31 ;  /* 0x000000ffff1fd224 */ /* 0x000fe200078e0a1f */
[C---:B------:R-:W-:Y:S01]  /*13c0*/  SEL R61, R24.reuse, R33, !P1 ;  /* 0x00000021183d7207 */ /* 0x040fe20004800000 */
[--C-:B------:R-:W-:Y:S01]  /*13d0*/  IMAD R69, R69, 0xc00, R94.reuse ;  /* 0x00000c0045457824 */ /* 0x100fe200078e025e */
[C---:B------:R-:W-:Y:S01]  /*13e0*/  SEL R67, R24.reuse, R27, !P1 ;  /* 0x0000001b18437207 */ /* 0x040fe20004800000 */
[----:B------:R-:W-:Y:S01]  /*13f0*/  @!P0 IMAD.MOV R39, RZ, RZ, -R39 ;  /* 0x000000ffff278224 */ /* 0x000fe200078e0a27 */
[C---:B------:R-:W-:Y:S01]  /*1400*/  SEL R63, R24.reuse, R31, !P1 ;  /* 0x0000001f183f7207 */ /* 0x040fe20004800000 */
[--C-:B------:R-:W-:Y:S01]  /*1410*/  IMAD R65, R65, 0xc00, R94.reuse ;  /* 0x00000c0041417824 */ /* 0x100fe200078e025e */
[----:B------:R-:W3:Y:S01]  /*1420*/  LDC.64 R30, c[0x0][0x220] ;  /* 0x00008800ff1e7b82 */ /* 0x000ee20000000a00 */
[C---:B------:R-:W-:Y:S01]  /*1430*/  SEL R59, R24.reuse, R35, !P1 ;  /* 0x00000023183b7207 */ /* 0x040fe20004800000 */
[--C-:B------:R-:W-:Y:S01]  /*1440*/  IMAD R67, R67, 0xc00, R94.reuse ;  /* 0x00000c0043437824 */ /* 0x100fe200078e025e */
[----:B------:R-:W-:Y:S01]  /*1450*/  SEL R39, R24, R39, !P1 ;  /* 0x0000002718277207 */ /* 0x000fe20004800000 */
[--C-:B------:R-:W-:Y:S01]  /*1460*/  IMAD R63, R63, 0xc00, R94.reuse ;  /* 0x00000c003f3f7824 */ /* 0x100fe200078e025e */
[----:B------:R-:W-:Y:S01]  /*1470*/  LEA R155, R5, UR10, 0x1 ;  /* 0x0000000a059b7c11 */ /* 0x000fe2000f8e08ff */
[----:B------:R-:W-:Y:S01]  /*1480*/  @!P6 IMAD.MOV R37, RZ, RZ, -R37 ;  /* 0x000000ffff25e224 */ /* 0x000fe200078e0a25 */
[----:B------:R-:W-:Y:S01]  /*1490*/  LEA R157, R6, UR10, 0x1 ;  /* 0x0000000a069d7c11 */ /* 0x000fe2000f8e08ff */
[--C-:B------:R-:W-:Y:S01]  /*14a0*/  IMAD R61, R61, 0xc00, R94.reuse ;  /* 0x00000c003d3d7824 */ /* 0x100fe200078e025e */
[----:B------:R-:W-:Y:S01]  /*14b0*/  LEA R159, R7, UR10, 0x1 ;  /* 0x0000000a079f7c11 */ /* 0x000fe2000f8e08ff */
[--C-:B------:R-:W-:Y:S01]  /*14c0*/  IMAD R59, R59, 0xc00, R94.reuse ;  /* 0x00000c003b3b7824 */ /* 0x100fe200078e025e */
[----:B------:R-:W-:Y:S01]  /*14d0*/  SEL R57, R24, R37, !P1 ;  /* 0x0000002518397207 */ /* 0x000fe20004800000 */
[--C-:B------:R-:W-:Y:S01]  /*14e0*/  IMAD R39, R39, 0xc00, R94.reuse ;  /* 0x00000c0027277824 */ /* 0x100fe200078e025e */
[----:B------:R-:W-:Y:S01]  /*14f0*/  LEA R161, R8, UR10, 0x1 ;  /* 0x0000000a08a17c11 */ /* 0x000fe2000f8e08ff */
[----:B------:R-:W-:Y:S01]  /*1500*/  IMAD R81, R52, -0xc00, R81 ;  /* 0xfffff40034517824 */ /* 0x000fe200078e0251 */
[----:B------:R-:W-:Y:S01]  /*1510*/  LEA R163, R9, UR10, 0x1 ;  /* 0x0000000a09a37c11 */ /* 0x000fe2000f8e08ff */
[----:B------:R-:W-:Y:S01]  /*1520*/  IMAD R57, R57, 0xc00, R94 ;  /* 0x00000c0039397824 */ /* 0x000fe200078e025e */
[----:B------:R-:W-:Y:S01]  /*1530*/  LEA R165, R10, UR10, 0x1 ;  /* 0x0000000a0aa57c11 */ /* 0x000fe2000f8e08ff */
[----:B------:R-:W-:Y:S01]  /*1540*/  IMAD R85, R56, -0xc00, R85 ;  /* 0xfffff40038557824 */ /* 0x000fe200078e0255 */
[----:B------:R-:W-:Y:S01]  /*1550*/  LEA R72, R92, UR10, 0x1 ;  /* 0x0000000a5c487c11 */ /* 0x000fe2000f8e08ff */
[----:B------:R-:W-:-:S02]  /*1560*/  IMAD R87, R58, -0xc00, R87 ;  /* 0xfffff4003a577824 */ /* 0x000fc400078e0257 */
[----:B------:R-:W-:Y:S02]  /*1570*/  IMAD R77, R48, -0xc00, R77 ;  /* 0xfffff400304d7824 */ /* 0x000fe400078e024d */
[----:B--2---:R-:W-:-:S04]  /*1580*/  IMAD.WIDE R68, R69, 0x2, R54 ;  /* 0x0000000245447825 */ /* 0x004fc800078e0236 */
[----:B------:R-:W-:Y:S01]  /*1590*/  IMAD.WIDE R66, R67, 0x2, R54 ;  /* 0x0000000243427825 */ /* 0x000fe200078e0236 */
[----:B------:R-:W-:-:S03]  /*15a0*/  IADD3 R96, P0, R68, 0x300, RZ ;  /* 0x0000030044607810 */ /* 0x000fc60007f1e0ff */
[----:B------:R-:W-:Y:S01]  /*15b0*/  IMAD.WIDE R64, R65, 0x2, R54 ;  /* 0x0000000241407825 */ /* 0x000fe200078e0236 */
[----:B------:R-:W-:-:S03]  /*15c0*/  IADD3 R98, P1, R66, 0x300, RZ ;  /* 0x0000030042627810 */ /* 0x000fc60007f3e0ff */
[----:B------:R-:W-:-:S04]  /*15d0*/  IMAD.WIDE R62, R63, 0x2, R54 ;  /* 0x000000023f3e7825 */ /* 0x000fc800078e0236 */
[----:B------:R-:W-:-:S04]  /*15e0*/  IMAD.WIDE R60, R61, 0x2, R54 ;  /* 0x000000023d3c7825 */ /* 0x000fc800078e0236 */
[----:B------:R-:W-:-:S04]  /*15f0*/  IMAD.WIDE R58, R59, 0x2, R54 ;  /* 0x000000023b3a7825 */ /* 0x000fc800078e0236 */
[----:B------:R-:W-:-:S04]  /*1600*/  IMAD.WIDE R56, R57, 0x2, R54 ;  /* 0x0000000239387825 */ /* 0x000fc800078e0236 */
[----:B------:R-:W-:Y:S02]  /*1610*/  IMAD R33, R71, 0xc00, R94 ;  /* 0x00000c0047217824 */ /* 0x000fe400078e025e */
[----:B------:R-:W-:-:S04]  /*1620*/  IMAD.WIDE R54, R39, 0x2, R54 ;  /* 0x0000000227367825 */ /* 0x000fc800078e0236 */
[--C-:B------:R-:W-:Y:S02]  /*1630*/  IMAD R25, R49, 0xc00, R94.reuse ;  /* 0x00000c0031197824 */ /* 0x100fe400078e025e */
[--C-:B------:R-:W-:Y:S02]  /*1640*/  IMAD R79, R79, 0xc00, R94.reuse ;  /* 0x00000c004f4f7824 */ /* 0x100fe400078e025e */
[--C-:B------:R-:W-:Y:S02]  /*1650*/  IMAD R27, R51, 0xc00, R94.reuse ;  /* 0x00000c00331b7824 */ /* 0x100fe400078e025e */
[--C-:B------:R-:W-:Y:S01]  /*1660*/  IMAD R39, R73, 0xc00, R94.reuse ;  /* 0x00000c0049277824 */ /* 0x100fe200078e025e */
[----:B------:R-:W-:Y:S01]  /*1670*/  LEA R73, R11, UR10, 0x1 ;  /* 0x0000000a0b497c11 */ /* 0x000fe2000f8e08ff */
[--C-:B------:R-:W-:Y:S02]  /*1680*/  IMAD R81, R81, 0xc00, R94.reuse ;  /* 0x00000c0051517824 */ /* 0x100fe400078e025e */
[----:B------:R-:W-:-:S02]  /*1690*/  IMAD R29, R53, 0xc00, R94 ;  /* 0x00000c00351d7824 */ /* 0x000fc400078e025e */
[--C-:B------:R-:W-:Y:S01]  /*16a0*/  IMAD R37, R75, 0xc00, R94.reuse ;  /* 0x00000c004b257824 */ /* 0x100fe200078e025e */
[----:B------:R-:W-:Y:S01]  /*16b0*/  LEA R75, R13, UR10, 0x1 ;  /* 0x0000000a0d4b7c11 */ /* 0x000fe2000f8e08ff */
[----:B------:R-:W-:Y:S01]  /*16c0*/  IMAD R83, R83, 0xc00, R94 ;  /* 0x00000c0053537824 */ /* 0x000fe200078e025e */
[----:B------:R-:W-:Y:S01]  /*16d0*/  @!PT LDS RZ, [RZ] ;  /* 0x00000000fffff984 */ /* 0x000fe20000000800 */
[----:B------:R-:W-:Y:S01]  /*16e0*/  @!PT LDS RZ, [RZ] ;  /* 0x00000000fffff984 */ /* 0x000fe20000000800 */
[----:B------:R-:W-:Y:S01]  /*16f0*/  @!PT LDS RZ, [RZ] ;  /* 0x00000000fffff984 */ /* 0x000fe20000000800 */
[----:B------:R-:W-:Y:S01]  /*1700*/  LDGSTS.E.BYPASS.128 [R73], desc[UR14][R68.64] ;  /* 0x0000000044497fae */ /* 0x000fe2000b901c4e */
[----:B---3--:R-:W-:-:S03]  /*1710*/  IMAD.WIDE R70, R41, 0x2, R30 ;  /* 0x0000000229467825 */ /* 0x008fc600078e021e */
[----:B------:R-:W-:Y:S01]  /*1720*/  LDGSTS.E.BYPASS.128 [R75], desc[UR14][R66.64] ;  /* 0x00000000424b7fae */ /* 0x000fe2000b901c4e */
[--C-:B------:R-:W-:Y:S01]  /*1730*/  IMAD R35, R77, 0xc00, R94.reuse ;  /* 0x00000c004d237824 */ /* 0x100fe200078e025e */
[----:B------:R-:W-:Y:S01]  /*1740*/  LEA R77, R15, UR10, 0x1 ;  /* 0x0000000a0f4d7c11 */ /* 0x000fe2000f8e08ff */
[----:B------:R-:W-:Y:S02]  /*1750*/  IMAD R85, R85, 0xc00, R94 ;  /* 0x00000c0055557824 */ /* 0x000fe400078e025e */
[--C-:B------:R-:W-:Y:S02]  /*1760*/  IMAD.WIDE R48, R47, 0x2, R30.reuse ;  /* 0x000000022f307825 */ /* 0x100fe400078e021e */
[----:B------:R-:W-:Y:S02]  /*1770*/  LDGSTS.E.BYPASS.128 [R77], desc[UR14][R64.64] ;  /* 0x00000000404d7fae */ /* 0x000fe4000b901c4e */
[----:B------:R-:W-:-:S04]  /*1780*/  IMAD.WIDE R40, R33, 0x2, R30 ;  /* 0x0000000221287825 */ /* 0x000fc800078e021e */
[----:B------:R-:W-:Y:S02]  /*1790*/  IMAD R87, R87, 0xc00, R94 ;  /* 0x00000c0057577824 */ /* 0x000fe400078e025e */
[----:B------:R-:W-:-:S04]  /*17a0*/  IMAD.WIDE R50, R45, 0x2, R30 ;  /* 0x000000022d327825 */ /* 0x000fc800078e021e */
[----:B------:R-:W-:-:S04]  /*17b0*/  IMAD.WIDE R46, R25, 0x2, R30 ;  /* 0x00000002192e7825 */ /* 0x000fc800078e021e */
[----:B------:R-:W-:Y:S01]  /*17c0*/  IMAD.WIDE R32, R79, 0x2, R30 ;  /* 0x000000024f207825 */ /* 0x000fe200078e021e */
[----:B------:R-:W-:-:S03]  /*17d0*/  LEA R79, R17, UR10, 0x1 ;  /* 0x0000000a114f7c11 */ /* 0x000fc6000f8e08ff */
[--C-:B------:R-:W-:Y:S02]  /*17e0*/  IMAD.WIDE R52, R43, 0x2, R30.reuse ;  /* 0x000000022b347825 */ /* 0x100fe400078e021e */
[----:B------:R-:W-:Y:S02]  /*17f0*/  LDGSTS.E.BYPASS.128 [R79], desc[UR14][R62.64] ;  /* 0x000000003e4f7fae */ /* 0x000fe4000b901c4e */
[----:B------:R-:W-:-:S04]  /*1800*/  IMAD.WIDE R44, R27, 0x2, R30 ;  /* 0x000000021b2c7825 */ /* 0x000fc800078e021e */
[----:B------:R-:W-:Y:S01]  /*1810*/  IMAD.WIDE R24, R81, 0x2, R30 ;  /* 0x0000000251187825 */ /* 0x000fe200078e021e */
[----:B------:R-:W-:-:S03]  /*1820*/  LEA R81, R19, UR10, 0x1 ;  /* 0x0000000a13517c11 */ /* 0x000fc6000f8e08ff */
[--C-:B------:R-:W-:Y:S02]  /*1830*/  IMAD.WIDE R42, R29, 0x2, R30.reuse ;  /* 0x000000021d2a7825 */ /* 0x100fe400078e021e */
[----:B------:R-:W-:Y:S02]  /*1840*/  LDGSTS.E.BYPASS.128 [R81], desc[UR14][R60.64] ;  /* 0x000000003c517fae */ /* 0x000fe4000b901c4e */
[----:B------:R-:W-:Y:S01]  /*1850*/  IMAD.WIDE R26, R83, 0x2, R30 ;  /* 0x00000002531a7825 */ /* 0x000fe200078e021e */
[----:B------:R-:W-:-:S03]  /*1860*/  LEA R83, R21, UR10, 0x1 ;  /* 0x0000000a15537c11 */ /* 0x000fc6000f8e08ff */
[--C-:B------:R-:W-:Y:S02]  /*1870*/  IMAD.WIDE R38, R39, 0x2, R30.reuse ;  /* 0x0000000227267825 */ /* 0x100fe400078e021e */
[----:B------:R-:W-:Y:S02]  /*1880*/  LDGSTS.E.BYPASS.128 [R83], desc[UR14][R58.64] ;  /* 0x000000003a537fae */ /* 0x000fe4000b901c4e */
[----:B------:R-:W-:-:S04]  /*1890*/  IMAD.WIDE R36, R37, 0x2, R30 ;  /* 0x0000000225247825 */ /* 0x000fc800078e021e */
[----:B------:R-:W-:-:S04]  /*18a0*/  IMAD.WIDE R34, R35, 0x2, R30 ;  /* 0x0000000223227825 */ /* 0x000fc800078e021e */
[----:B------:R-:W-:Y:S01]  /*18b0*/  IMAD.WIDE R28, R85, 0x2, R30 ;  /* 0x00000002551c7825 */ /* 0x000fe200078e021e */
[----:B------:R-:W-:-:S03]  /*18c0*/  LEA R85, R23, UR10, 0x1 ;  /* 0x0000000a17557c11 */ /* 0x000fc6000f8e08ff */
[----:B------:R-:W-:Y:S01]  /*18d0*/  IMAD.WIDE R30, R87, 0x2, R30 ;  /* 0x00000002571e7825 */ /* 0x000fe200078e021e */
[----:B------:R-:W-:Y:S01]  /*18e0*/  LEA R87, R89, UR10, 0x1 ;  /* 0x0000000a59577c11 */ /* 0x000fe2000f8e08ff */
[----:B------:R-:W-:Y:S02]  /*18f0*/  LDGSTS.E.BYPASS.128 [R85], desc[UR14][R56.64] ;  /* 0x0000000038557fae */ /* 0x000fe4000b901c4e */
[----:B------:R-:W-:Y:S01]  /*1900*/  IMAD.X R100, RZ, RZ, R69, P0 ;  /* 0x000000ffff647224 */ /* 0x000fe200000e0645 */
[----:B------:R-:W-:Y:S01]  /*1910*/  IADD3 R102, P0, R64, 0x300, RZ ;  /* 0x0000030040667810 */ /* 0x000fe20007f1e0ff */
[----:B------:R-:W-:Y:S01]  /*1920*/  LDGSTS.E.BYPASS.128 [R87], desc[UR14][R54.64] ;  /* 0x0000000036577fae */ /* 0x000fe2000b901c4e */
[----:B------:R-:W-:Y:S01]  /*1930*/  IMAD.X R104, RZ, RZ, R67, P1 ;  /* 0x000000ffff687224 */ /* 0x000fe200008e0643 */
[----:B------:R-:W-:Y:S02]  /*1940*/  IADD3 R106, P1, R62, 0x300, RZ ;  /* 0x000003003e6a7810 */ /* 0x000fe40007f3e0ff */
[----:B------:R-:W0:Y:S01]  /*1950*/  LDGDEPBAR ;  /* 0x00000000000079af */ /* 0x000e220000000000 */
[----:B------:R-:W-:Y:S01]  /*1960*/  IMAD.X R108, RZ, RZ, R65, P0 ;  /* 0x000000ffff6c7224 */ /* 0x000fe200000e0641 */
[----:B------:R-:W-:Y:S01]  /*1970*/  IADD3 R109, P0, R60, 0x300, RZ ;  /* 0x000003003c6d7810 */ /* 0x000fe20007f1e0ff */
[----:B------:R-:W-:Y:S01]  /*1980*/  IMAD.X R110, RZ, RZ, R63, P1 ;  /* 0x000000ffff6e7224 */ /* 0x000fe200008e063f */
[----:B------:R-:W-:Y:S01]  /*1990*/  LDGSTS.E.BYPASS.128 [R115+0x10000], desc[UR14][R70.64] ;  /* 0x1000000046737fae */ /* 0x000fe2000b901c4e */
[----:B------:R-:W-:-:S02]  /*19a0*/  IADD3 R111, P1, R58, 0x300, RZ ;  /* 0x000003003a6f7810 */ /* 0x000fc40007f3e0ff */
[----:B------:R-:W-:Y:S01]  /*19b0*/  IMAD.X R112, RZ, RZ, R61, P0 ;  /* 0x000000ffff707224 */ /* 0x000fe200000e063d */
[----:B------:R-:W-:Y:S01]  /*19c0*/  LDGSTS.E.BYPASS.128 [R117+0x10000], desc[UR14][R52.64] ;  /* 0x1000000034757fae */ /* 0x000fe2000b901c4e */
[----:B------:R-:W-:Y:S01]  /*19d0*/  IADD3 R113, P0, R56, 0x300, RZ ;  /* 0x0000030038717810 */ /* 0x000fe20007f1e0ff */
[----:B------:R-:W-:Y:S01]  /*19e0*/  IMAD.X R122, RZ, RZ, R59, P1 ;  /* 0x000000ffff7a7224 */ /* 0x000fe200008e063b */
[----:B------:R-:W-:Y:S01]  /*19f0*/  IADD3 R123, P1, R54, 0x300, RZ ;  /* 0x00000300367b7810 */ /* 0x000fe20007f3e0ff */
[----:B------:R-:W-:Y:S02]  /*1a00*/  LDGSTS.E.BYPASS.128 [R119+0x10000], desc[UR14][R50.64] ;  /* 0x1000000032777fae */ /* 0x000fe4000b901c4e */
[----:B------:R-:W-:Y:S01]  /*1a10*/  IMAD.X R124, RZ, RZ, R57, P0 ;  /* 0x000000ffff7c7224 */ /* 0x000fe200000e0639 */
[----:B------:R-:W-:Y:S01]  /*1a20*/  IADD3 R125, P0, R70, 0x300, RZ ;  /* 0x00000300467d7810 */ /* 0x000fe20007f1e0ff */
[----:B------:R-:W-:Y:S01]  /*1a30*/  LDGSTS.E.BYPASS.128 [R121+0x10000], desc[UR14][R48.64] ;  /* 0x1000000030797fae */ /* 0x000fe2000b901c4e */
[----:B------:R-:W-:Y:S01]  /*1a40*/  IMAD.X R126, RZ, RZ, R55, P1 ;  /* 0x000000ffff7e7224 */ /* 0x000fe200008e0637 */
[----:B------:R-:W-:-:S02]  /*1a50*/  IADD3 R127, P1, R52, 0x300, RZ ;  /* 0x00000300347f7810 */ /* 0x000fc40007f3e0ff */
[----:B------:R-:W-:Y:S01]  /*1a60*/  LDGSTS.E.BYPASS.128 [R145+0x10000], desc[UR14][R46.64] ;  /* 0x100000002e917fae */ /* 0x000fe2000b901c4e */
[----:B------:R-:W-:Y:S01]  /*1a70*/  IMAD.X R128, RZ, RZ, R71, P0 ;  /* 0x000000ffff807224 */ /* 0x000fe200000e0647 */
[----:B------:R-:W-:Y:S01]  /*1a80*/  IADD3 R129, P0, R50, 0x300, RZ ;  /* 0x0000030032817810 */ /* 0x000fe20007f1e0ff */
[----:B------:R-:W-:Y:S01]  /*1a90*/  IMAD.X R130, RZ, RZ, R53, P1 ;  /* 0x000000ffff827224 */ /* 0x000fe200008e0635 */
[----:B------:R-:W-:Y:S01]  /*1aa0*/  LDGSTS.E.BYPASS.128 [R147+0x10000], desc[UR14][R44.64] ;  /* 0x100000002c937fae */ /* 0x000fe2000b901c4e */
[----:B------:R-:W-:Y:S02]  /*1ab0*/  IADD3 R131, P1, R48, 0x300, RZ ;  /* 0x0000030030837810 */ /* 0x000fe40007f3e0ff */
        /* <DEDUP_REMOVED lines=18> */
[----:B------:R-:W-:Y:S02]  /*1be0*/  LDGSTS.E.BYPASS.128 [R159+0x10000], desc[UR14][R32.64] ;  /* 0x10000000209f7fae */ /* 0x000fe4000b901c4e */
[----:B------:R-:W-:-:S02]  /*1bf0*/  IMAD.X R146, RZ, RZ, R37, P1 ;  /* 0x000000ffff927224 */ /* 0x000fc400008e0625 */
[----:B------:R-:W-:Y:S04]  /*1c00*/  LDGSTS.E.BYPASS.128 [R161+0x10000], desc[UR14][R24.64] ;  /* 0x1000000018a17fae */ /* 0x000fe8000b901c4e */
[----:B------:R-:W-:Y:S04]  /*1c10*/  LDGSTS.E.BYPASS.128 [R163+0x10000], desc[UR14][R26.64] ;  /* 0x100000001aa37fae */ /* 0x000fe8000b901c4e */
[----:B------:R-:W-:Y:S04]  /*1c20*/  LDGSTS.E.BYPASS.128 [R165+0x10000], desc[UR14][R28.64] ;  /* 0x100000001ca57fae */ /* 0x000fe8000b901c4e */
[----:B------:R-:W-:Y:S04]  /*1c30*/  LDGSTS.E.BYPASS.128 [R72+0x10000], desc[UR14][R30.64] ;  /* 0x100000001e487fae */ /* 0x000fe8000b901c4e */
[----:B------:R-:W0:Y:S01]  /*1c40*/  LDGDEPBAR ;  /* 0x00000000000079af */ /* 0x000e220000000000 */
[----:B------:R-:W-:Y:S06]  /*1c50*/  BAR.SYNC.DEFER_BLOCKING 0x0 ;  /* 0x0000000000007b1d */ /* 0x000fec0000010000 */
[----:B------:R-:W-:Y:S01]  /*1c60*/  @!PT LDS RZ, [RZ] ;  /* 0x00000000fffff984 */ /* 0x000fe20000000800 */
[----:B------:R-:W-:Y:S01]  /*1c70*/  @!PT LDS RZ, [RZ] ;  /* 0x00000000fffff984 */ /* 0x000fe20000000800 */
[----:B------:R-:W-:Y:S01]  /*1c80*/  @!PT LDS RZ, [RZ] ;  /* 0x00000000fffff984 */ /* 0x000fe20000000800 */
[----:B------:R-:W-:Y:S04]  /*1c90*/  LDGSTS.E.BYPASS.128 [R73+0x4000], desc[UR14][R68.64+0x100] ;  /* 0x0400010044497fae */ /* 0x000fe8000b901c4e */
[----:B------:R-:W-:Y:S04]  /*1ca0*/  LDGSTS.E.BYPASS.128 [R75+0x4000], desc[UR14][R66.64+0x100] ;  /* 0x04000100424b7fae */ /* 0x000fe8000b901c4e */
[----:B------:R-:W-:Y:S04]  /*1cb0*/  LDGSTS.E.BYPASS.128 [R77+0x4000], desc[UR14][R64.64+0x100] ;  /* 0x04000100404d7fae */ /* 0x000fe8000b901c4e */
[----:B------:R-:W-:Y:S04]  /*1cc0*/  LDGSTS.E.BYPASS.128 [R79+0x4000], desc[UR14][R62.64+0x100] ;  /* 0x040001003e4f7fae */ /* 0x000fe8000b901c4e */
[----:B------:R-:W-:Y:S04]  /*1cd0*/  LDGSTS.E.BYPASS.128 [R81+0x4000], desc[UR14][R60.64+0x100] ;  /* 0x040001003c517fae */ /* 0x000fe8000b901c4e */
[----:B------:R-:W-:Y:S04]  /*1ce0*/  LDGSTS.E.BYPASS.128 [R83+0x4000], desc[UR14][R58.64+0x100] ;  /* 0x040001003a537fae */ /* 0x000fe8000b901c4e */
[----:B------:R-:W-:Y:S04]  /*1cf0*/  LDGSTS.E.BYPASS.128 [R85+0x4000], desc[UR14][R56.64+0x100] ;  /* 0x0400010038557fae */ /* 0x000fe8000b901c4e */
[----:B------:R-:W-:Y:S04]  /*1d00*/  LDGSTS.E.BYPASS.128 [R87+0x4000], desc[UR14][R54.64+0x100] ;  /* 0x0400010036577fae */ /* 0x000fe8000b901c4e */
[----:B------:R-:W0:Y:S04]  /*1d10*/  LDGDEPBAR ;  /* 0x00000000000079af */ /* 0x000e280000000000 */
        /* <DEDUP_REMOVED lines=21> */
[----:B------:R2:W-:Y:S04]  /*1e70*/  LDGSTS.E.BYPASS.128 [R73+0x8000], desc[UR14][R68.64+0x200] ;  /* 0x0800020044497fae */ /* 0x0005e8000b901c4e */
[----:B------:R3:W-:Y:S04]  /*1e80*/  LDGSTS.E.BYPASS.128 [R75+0x8000], desc[UR14][R66.64+0x200] ;  /* 0x08000200424b7fae */ /* 0x0007e8000b901c4e */
[----:B------:R4:W-:Y:S04]  /*1e90*/  LDGSTS.E.BYPASS.128 [R77+0x8000], desc[UR14][R64.64+0x200] ;  /* 0x08000200404d7fae */ /* 0x0009e8000b901c4e */
[----:B------:R5:W-:Y:S01]  /*1ea0*/  LDGSTS.E.BYPASS.128 [R79+0x8000], desc[UR14][R62.64+0x200] ;  /* 0x080002003e4f7fae */ /* 0x000be2000b901c4e */
[----:B--2---:R-:W-:-:S03]  /*1eb0*/  CS2R R68, SRZ ;  /* 0x0000000000447805 */ /* 0x004fc6000001ff00 */
[----:B------:R2:W-:Y:S01]  /*1ec0*/  LDGSTS.E.BYPASS.128 [R81+0x8000], desc[UR14][R60.64+0x200] ;  /* 0x080002003c517fae */ /* 0x0005e2000b901c4e */
[----:B---3--:R-:W-:Y:S02]  /*1ed0*/  CS2R R66, SRZ ;  /* 0x0000000000427805 */ /* 0x008fe4000001ff00 */
[----:B------:R-:W-:Y:S01]  /*1ee0*/  CS2R R74, SRZ ;  /* 0x00000000004a7805 */ /* 0x000fe2000001ff00 */
[----:B------:R3:W-:Y:S01]  /*1ef0*/  LDGSTS.E.BYPASS.128 [R83+0x8000], desc[UR14][R58.64+0x200] ;  /* 0x080002003a537fae */ /* 0x0007e2000b901c4e */
[----:B----4-:R-:W-:Y:S02]  /*1f00*/  CS2R R64, SRZ ;  /* 0x0000000000407805 */ /* 0x010fe4000001ff00 */
[----:B------:R-:W-:Y:S01]  /*1f10*/  CS2R R76, SRZ ;  /* 0x00000000004c7805 */ /* 0x000fe2000001ff00 */
[----:B------:R4:W-:Y:S01]  /*1f20*/  LDGSTS.E.BYPASS.128 [R85+0x8000], desc[UR14][R56.64+0x200] ;  /* 0x0800020038557fae */ /* 0x0009e2000b901c4e */
[----:B-----5:R-:W-:Y:S02]  /*1f30*/  CS2R R62, SRZ ;  /* 0x00000000003e7805 */ /* 0x020fe4000001ff00 */
[----:B------:R-:W-:Y:S01]  /*1f40*/  CS2R R78, SRZ ;  /* 0x00000000004e7805 */ /* 0x000fe2000001ff00 */
[----:B------:R5:W-:Y:S01]  /*1f50*/  LDGSTS.E.BYPASS.128 [R87+0x8000], desc[UR14][R54.64+0x200] ;  /* 0x0800020036577fae */ /* 0x000be2000b901c4e */
[----:B-12---:R-:W-:-:S02]  /*1f60*/  CS2R R60, SRZ ;  /* 0x00000000003c7805 */ /* 0x006fc4000001ff00 */
[----:B------:R-:W-:Y:S01]  /*1f70*/  CS2R R80, SRZ ;  /* 0x0000000000507805 */ /* 0x000fe2000001ff00 */
[----:B------:R-:W0:Y:S01]  /*1f80*/  LDGDEPBAR ;  /* 0x00000000000079af */ /* 0x000e220000000000 */
[----:B---3--:R-:W-:Y:S02]  /*1f90*/  CS2R R58, SRZ ;  /* 0x00000000003a7805 */ /* 0x008fe4000001ff00 */
[----:B------:R-:W-:Y:S01]  /*1fa0*/  CS2R R82, SRZ ;  /* 0x0000000000527805 */ /* 0x000fe2000001ff00 */
[----:B------:R1:W-:Y:S01]  /*1fb0*/  LDGSTS.E.BYPASS.128 [R115+0x20000], desc[UR14][R70.64+0x200] ;  /* 0x2000020046737fae */ /* 0x0003e2000b901c4e */
[----:B----4-:R-:W-:Y:S02]  /*1fc0*/  CS2R R56, SRZ ;  /* 0x0000000000387805 */ /* 0x010fe4000001ff00 */
[----:B------:R-:W-:Y:S01]  /*1fd0*/  CS2R R84, SRZ ;  /* 0x0000000000547805 */ /* 0x000fe2000001ff00 */
[----:B------:R2:W-:Y:S01]  /*1fe0*/  LDGSTS.E.BYPASS.128 [R117+0x20000], desc[UR14][R52.64+0x200] ;  /* 0x2000020034757fae */ /* 0x0005e2000b901c4e */
[----:B-----5:R-:W-:-:S02]  /*1ff0*/  CS2R R54, SRZ ;  /* 0x0000000000367805 */ /* 0x020fc4000001ff00 */
[----:B------:R-:W-:Y:S01]  /*2000*/  CS2R R86, SRZ ;  /* 0x0000000000567805 */ /* 0x000fe2000001ff00 */
[----:B------:R3:W-:Y:S04]  /*2010*/  LDGSTS.E.BYPASS.128 [R119+0x20000], desc[UR14][R50.64+0x200] ;  /* 0x2000020032777fae */ /* 0x0007e8000b901c4e */
[----:B------:R4:W-:Y:S01]  /*2020*/  LDGSTS.E.BYPASS.128 [R121+0x20000], desc[UR14][R48.64+0x200] ;  /* 0x2000020030797fae */ /* 0x0009e2000b901c4e */
[----:B-1----:R-:W-:-:S03]  /*2030*/  CS2R R70, SRZ ;  /* 0x0000000000467805 */ /* 0x002fc6000001ff00 */
[----:B------:R1:W-:Y:S01]  /*2040*/  LDGSTS.E.BYPASS.128 [R145+0x20000], desc[UR14][R46.64+0x200] ;  /* 0x200002002e917fae */ /* 0x0003e2000b901c4e */
[----:B--2---:R-:W-:-:S03]  /*2050*/  CS2R R52, SRZ ;  /* 0x0000000000347805 */ /* 0x004fc6000001ff00 */
[----:B------:R2:W-:Y:S01]  /*2060*/  LDGSTS.E.BYPASS.128 [R147+0x20000], desc[UR14][R44.64+0x200] ;  /* 0x200002002c937fae */ /* 0x0005e2000b901c4e */
[----:B---3--:R-:W-:-:S03]  /*2070*/  CS2R R50, SRZ ;  /* 0x0000000000327805 */ /* 0x008fc6000001ff00 */
[----:B------:R3:W-:Y:S01]  /*2080*/  LDGSTS.E.BYPASS.128 [R149+0x20000], desc[UR14][R42.64+0x200] ;  /* 0x200002002a957fae */ /* 0x0007e2000b901c4e */
[----:B----4-:R-:W-:-:S03]  /*2090*/  CS2R R48, SRZ ;  /* 0x0000000000307805 */ /* 0x010fc6000001ff00 */
[----:B------:R4:W-:Y:S01]  /*20a0*/  LDGSTS.E.BYPASS.128 [R151+0x20000], desc[UR14][R40.64+0x200] ;  /* 0x2000020028977fae */ /* 0x0009e2000b901c4e */
[----:B-1----:R-:W-:Y:S02]  /*20b0*/  IADD3 R145, P0, R34, 0x300, RZ ;  /* 0x0000030022917810 */ /* 0x002fe40007f1e0ff */
[----:B------:R-:W-:Y:S01]  /*20c0*/  CS2R R46, SRZ ;  /* 0x00000000002e7805 */ /* 0x000fe2000001ff00 */
[----:B------:R1:W-:Y:S01]  /*20d0*/  LDGSTS.E.BYPASS.128 [R153+0x20000], desc[UR14][R38.64+0x200] ;  /* 0x2000020026997fae */ /* 0x0003e2000b901c4e */
[----:B--2---:R-:W-:Y:S01]  /*20e0*/  IADD3 R147, P1, R32, 0x300, RZ ;  /* 0x0000030020937810 */ /* 0x004fe20007f3e0ff */
[----:B------:R-:W-:Y:S01]  /*20f0*/  IMAD.X R148, RZ, RZ, R35, P0 ;  /* 0x000000ffff947224 */ /* 0x000fe200000e0623 */
[----:B------:R-:W-:Y:S01]  /*2100*/  CS2R R44, SRZ ;  /* 0x00000000002c7805 */ /* 0x000fe2000001ff00 */
[----:B------:R2:W-:Y:S01]  /*2110*/  LDGSTS.E.BYPASS.128 [R155+0x20000], desc[UR14][R36.64+0x200] ;  /* 0x20000200249b7fae */ /* 0x0005e2000b901c4e */
[----:B---3--:R-:W-:Y:S01]  /*2120*/  IADD3 R149, P0, R24, 0x300, RZ ;  /* 0x0000030018957810 */ /* 0x008fe20007f1e0ff */
[----:B------:R-:W-:Y:S01]  /*2130*/  IMAD.X R150, RZ, RZ, R33, P1 ;  /* 0x000000ffff967224 */ /* 0x000fe200008e0621 */
[----:B------:R-:W-:Y:S01]  /*2140*/  CS2R R42, SRZ ;  /* 0x00000000002a7805 */ /* 0x000fe2000001ff00 */
[----:B------:R3:W-:Y:S01]  /*2150*/  LDGSTS.E.BYPASS.128 [R157+0x20000], desc[UR14][R34.64+0x200] ;  /* 0x20000200229d7fae */ /* 0x0007e2000b901c4e */
[----:B----4-:R-:W-:Y:S01]  /*2160*/  IADD3 R151, P2, R26, 0x300, RZ ;  /* 0x000003001a977810 */ /* 0x010fe20007f5e0ff */
[----:B------:R-:W-:Y:S01]  /*2170*/  IMAD.X R152, RZ, RZ, R25, P0 ;  /* 0x000000ffff987224 */ /* 0x000fe200000e0619 */
[----:B------:R-:W-:Y:S01]  /*2180*/  IADD3 R154, P0, R30, 0x300, RZ ;  /* 0x000003001e9a7810 */ /* 0x000fe20007f1e0ff */
[----:B------:R4:W-:Y:S01]  /*2190*/  LDGSTS.E.BYPASS.128 [R159+0x20000], desc[UR14][R32.64+0x200] ;  /* 0x20000200209f7fae */ /* 0x0009e2000b901c4e */
[----:B-1----:R-:W-:-:S02]  /*21a0*/  IADD3 R153, P1, R28, 0x300, RZ ;  /* 0x000003001c997810 */ /* 0x002fc40007f3e0ff */
[----:B------:R-:W-:Y:S02]  /*21b0*/  CS2R R38, SRZ ;  /* 0x0000000000267805 */ /* 0x000fe4000001ff00 */
[----:B------:R-:W-:Y:S01]  /*21c0*/  CS2R R40, SRZ ;  /* 0x0000000000287805 */ /* 0x000fe2000001ff00 */
[----:B------:R1:W-:Y:S01]  /*21d0*/  LDGSTS.E.BYPASS.128 [R161+0x20000], desc[UR14][R24.64+0x200] ;  /* 0x2000020018a17fae */ /* 0x0003e2000b901c4e */
[----:B--2---:R-:W-:Y:S01]  /*21e0*/  IMAD.X R155, RZ, RZ, R27, P2 ;  /* 0x000000ffff9b7224 */ /* 0x004fe200010e061b */
[----:B------:R-:W-:Y:S01]  /*21f0*/  CS2R R36, SRZ ;  /* 0x0000000000247805 */ /* 0x000fe2000001ff00 */
[----:B------:R-:W-:Y:S01]  /*2200*/  IMAD.X R156, RZ, RZ, R29, P1 ;  /* 0x000000ffff9c7224 */ /* 0x000fe200008e061d */
[----:B------:R2:W-:Y:S01]  /*2210*/  LDGSTS.E.BYPASS.128 [R163+0x20000], desc[UR14][R26.64+0x200] ;  /* 0x200002001aa37fae */ /* 0x0005e2000b901c4e */
[----:B---3--:R-:W-:Y:S01]  /*2220*/  IMAD.X R157, RZ, RZ, R31, P0 ;  /* 0x000000ffff9d7224 */ /* 0x008fe200000e061f */
[----:B------:R-:W-:Y:S02]  /*2230*/  CS2R R34, SRZ ;  /* 0x0000000000227805 */ /* 0x000fe4000001ff00 */
[----:B------:R3:W-:Y:S01]  /*2240*/  LDGSTS.E.BYPASS.128 [R165+0x20000], desc[UR14][R28.64+0x200] ;  /* 0x200002001ca57fae */ /* 0x0007e2000b901c4e */
[----:B----4-:R-:W-:-:S02]  /*2250*/  SHF.R.U32.HI R159, RZ, 0x5, R2 ;  /* 0x00000005ff9f7819 */ /* 0x010fc40000011602 */
[----:B------:R-:W-:Y:S01]  /*2260*/  CS2R R32, SRZ ;  /* 0x0000000000207805 */ /* 0x000fe2000001ff00 */
[----:B------:R4:W-:Y:S01]  /*2270*/  LDGSTS.E.BYPASS.128 [R72+0x20000], desc[UR14][R30.64+0x200] ;  /* 0x200002001e487fae */ /* 0x0009e2000b901c4e */
[----:B-1----:R-:W-:Y:S02]  /*2280*/  CS2R R24, SRZ ;  /* 0x0000000000187805 */ /* 0x002fe4000001ff00 */
[----:B------:R-:W-:Y:S01]  /*2290*/  LOP3.LUT R158, R159, 0x7fffffc, RZ, 0xc0, !PT ;  /* 0x07fffffc9f9e7812 */ /* 0x000fe200078ec0ff */
[----:B------:R-:W0:Y:S01]  /*22a0*/  LDGDEPBAR ;  /* 0x00000000000079af */ /* 0x000e220000000000 */
[----:B--2---:R-:W-:Y:S02]  /*22b0*/  CS2R R26, SRZ ;  /* 0x00000000001a7805 */ /* 0x004fe4000001ff00 */
[----:B---3--:R-:W-:Y:S02]  /*22c0*/  CS2R R28, SRZ ;  /* 0x00000000001c7805 */ /* 0x008fe4000001ff00 */
[----:B----4-:R-:W-:-:S02]  /*22d0*/  CS2R R30, SRZ ;  /* 0x00000000001e7805 */ /* 0x010fc4000001ff00 */
[----:B------:R-:W-:-:S07]  /*22e0*/  CS2R R72, SRZ ;  /* 0x0000000000487805 */ /* 0x000fce000001ff00 */
.L_x_0:
[----:B------:R-:W1:Y:S01]  /*22f0*/  SHFL.IDX PT, R114, R158, RZ, 0x1f ;  /* 0x00001fff9e727589 */ /* 0x000e6200000e0000 */
[----:B------:R-:W-:Y:S01]  /*2300*/  UIADD3 UR11, UR11, 0x1, URZ ;  /* 0x000000010b0b7890 */ /* 0x000fe2000fffe03f */
[----:B------:R-:W-:-:S04]  /*2310*/  DEPBAR.LE SB0, 0x4 ;  /* 0x000081000000791a */ /* 0x000fc80000000000 */
[----:B------:R-:W-:Y:S01]  /*2320*/  UISETP.GE.AND UP0, UPT, UR11, 0x4, UPT ;  /* 0x000000040b00788c */ /* 0x000fe2000bf06270 */
[----:B------:R-:W-:Y:S01]  /*2330*/  BAR.SYNC.DEFER_BLOCKING 0x0 ;  /* 0x0000000000007b1d */ /* 0x000fe20000010000 */
[----:B------:R-:W-:Y:S01]  /*2340*/  UIADD3 UR12, UR12, 0x1, URZ ;  /* 0x000000010c0c7890 */ /* 0x000fe2000fffe03f */
[----:B------:R-:W-:Y:S01]  /*2350*/  IADD3 R118, P1, R96, UR6, RZ ;  /* 0x0000000660767c10 */ /* 0x000fe2000ff3e0ff */
[----:B------:R-:W-:Y:S01]  /*2360*/  USEL UR11, UR11, URZ, !UP0 ;  /* 0x0000003f0b0b7287 */ /* 0x000fe2000c000000 */
[----:B------:R-:W-:Y:S02]  /*2370*/  VIADD R160, R160, 0x80 ;  /* 0x00000080a0a07836 */ /* 0x000fe40000000000 */
[----:B------:R-:W-:Y:S01]  /*2380*/  UMOV UR19, 0x40000040 ;  /* 0x4000004000137882 */ /* 0x000fe20000000000 */
[----:B------:R-:W-:Y:S01]  /*2390*/  ULEA UR4, UR11, UR10, 0xe ;  /* 0x0000000a0b047291 */ /* 0x000fe2000f8e703f */
[----:B------:R-:W-:Y:S02]  /*23a0*/  IADD3.X R119, R100, UR7, RZ, P1, !PT ;  /* 0x0000000764777c10 */ /* 0x000fe40008ffe4ff */
[----:B------:R-:W-:Y:S01]  /*23b0*/  IADD3 R120, P1, R98, UR6, RZ ;  /* 0x0000000662787c10 */ /* 0x000fe2000ff3e0ff */
[----:B------:R-:W-:Y:S01]  /*23c0*/  USHF.R.U32.HI UR8, URZ, 0x4, UR4 ;  /* 0x000000043f087899 */ /* 0x000fe20008011604 */
[----:B------:R-:W-:Y:S01]  /*23d0*/  ISETP.GE.U32.AND P0, PT, R160, 0xa80, PT ;  /* 0x00000a80a000780c */ /* 0x000fe20003f06070 */
[----:B------:R-:W-:Y:S01]  /*23e0*/  ULEA UR4, UR11, UR13, 0xf ;  /* 0x0000000d0b047291 */ /* 0x000fe2000f8e783f */
[----:B------:R-:W-:Y:S01]  /*23f0*/  IADD3.X R121, R104, UR7, RZ, P1, !PT ;  /* 0x0000000768797c10 */ /* 0x000fe20008ffe4ff */
[----:B------:R-:W-:Y:S01]  /*2400*/  ULOP3.LUT UR8, UR8, 0x3fff, URZ, 0xc0, !UPT ;  /* 0x00003fff08087892 */ /* 0x000fe2000f8ec03f */
[----:B------:R-:W-:Y:S01]  /*2410*/  IADD3 R116, P1, R102, UR6, RZ ;  /* 0x0000000666747c10 */ /* 0x000fe2000ff3e0ff */
[----:B------:R-:W-:Y:S01]  /*2420*/  USHF.R.U32.HI UR4, URZ, 0x4, UR4 ;  /* 0x000000043f047899 */ /* 0x000fe20008011604 */
[----:B-1----:R-:W-:-:S02]  /*2430*/  R2UR UR5, R114 ;  /* 0x00000000720572ca */ /* 0x002fc400000e0000 */
[----:B------:R-:W-:Y:S01]  /*2440*/  IADD3.X R117, R108, UR7, RZ, P1, !PT ;  /* 0x000000076c757c10 */ /* 0x000fe20008ffe4ff */
[----:B------:R-:W-:Y:S01]  /*2450*/  ULOP3.LUT UR4, UR4, 0x3fff, URZ, 0xc0, !UPT ;  /* 0x00003fff04047892 */ /* 0x000fe2000f8ec03f */
[----:B------:R-:W-:Y:S01]  /*2460*/  IADD3 R114, P1, R106, UR6, RZ ;  /* 0x000000066a727c10 */ /* 0x000fe2000ff3e0ff */
[----:B------:R-:W-:Y:S02]  /*2470*/  WARPGROUP.ARRIVE ;  /* 0x00000000000079c5 */ /* 0x000fe40000000000 */
[----:B------:R-:W-:Y:S01]  /*2480*/  ULOP3.LUT UR18, UR4, 0x4000000, URZ, 0xfc, !UPT ;  /* 0x0400000004127892 */ /* 0x000fe2000f8efc3f */
[----:B------:R-:W-:-:S05]  /*2490*/  IADD3.X R115, R110, UR7, RZ, P1, !PT ;  /* 0x000000076e737c10 */ /* 0x000fca0008ffe4ff */
[----:B------:R-:W-:-:S04]  /*24a0*/  USHF.L.U32 UR5, UR5, 0x7, URZ ;  /* 0x0000000705057899 */ /* 0x000fc8000800063f */
[----:B------:R-:W-:-:S04]  /*24b0*/  ULOP3.LUT UR5, UR5, 0x180, URZ, 0xc0, !UPT ;  /* 0x0000018005057892 */ /* 0x000fc8000f8ec03f */
[----:B------:R-:W-:-:S03]  /*24c0*/  UIADD3 UR8, UP0, UR5, UR8, URZ ;  /* 0x0000000805087290 */ /* 0x000fc6000ff1e03f */
[----:B------:R-:W-:Y:S01]  /*24d0*/  UMOV UR5, URZ ;  /* 0x0000003f00057c82 */ /* 0x000fe20008000000 */
[----:B------:R-:W-:Y:S02]  /*24e0*/  UIADD3.X UR9, URZ, URZ, URZ, UP0, !UPT ;  /* 0x0000003f3f097290 */ /* 0x000fe400087fe43f */
[----:B------:R-:W-:Y:S02]  /*24f0*/  ULOP3.LUT UR16, UR8, 0x2000000, URZ, 0xfc, !UPT ;  /* 0x0200000008107892 */ /* 0x000fe4000f8efc3f */
[----:B------:R-:W-:Y:S02]  /*2500*/  ULOP3.LUT UR17, UR9, 0x40000040, URZ, 0xfc, !UPT ;  /* 0x4000004009117892 */ /* 0x000fe4000f8efc3f */
[----:B------:R-:W-:-:S04]  /*2510*/  UISETP.GE.AND UP0, UPT, UR12, 0x4, UPT ;  /* 0x000000040c00788c */ /* 0x000fc8000bf06270 */
[----:B------:R-:W-:-:S03]  /*2520*/  USEL UR12, UR12, URZ, !UP0 ;  /* 0x0000003f0c0c7287 */ /* 0x000fc6000c000000 */
[----:B------:R-:W-:Y:S01]  /*2530*/  HGMMA.64x128x16.F32.BF16 R24, gdesc[UR16], R24 ;  /* 0x01e00000101879f0 */ /* 0x000fe20008701818 */
[----:B------:R-:W-:Y:S01]  /*2540*/  UMOV UR16, 0x2000002 ;  /* 0x0200000200107882 */ /* 0x000fe20000000000 */
[----:B------:R-:W-:Y:S01]  /*2550*/  UMOV UR17, 0x40000040 ;  /* 0x4000004000117882 */ /* 0x000fe20000000000 */
[----:B------:R-:W-:Y:S01]  /*2560*/  UMOV UR18, 0x4000002 ;  /* 0x0400000200127882 */ /* 0x000fe20000000000 */
[----:B------:R-:W-:Y:S01]  /*2570*/  UMOV UR19, 0x40000040 ;  /* 0x4000004000137882 */ /* 0x000fe20000000000 */
[----:B------:R-:W-:Y:S02]  /*2580*/  UIADD3.64 UR16, UR8, UR16, URZ ;  /* 0x0000001008107297 */ /* 0x000fe4000fffe03f */
[----:B------:R-:W-:-:S09]  /*2590*/  UIADD3.64 UR18, UR4, UR18, URZ ;  /* 0x0000001204127297 */ /* 0x000fd2000fffe03f */
        /* <DEDUP_REMOVED lines=41> */
[----:B------:R-:W-:Y:S02]  /*2830*/  UIADD3.64 UR18, UR4, UR18, URZ ;  /* 0x0000001204127297 */ /* 0x000fe4000fffe03f */
[----:B------:R-:W-:-:S06]  /*2840*/  ULEA UR4, UR12, UR10, 0xe ;  /* 0x0000000a0c047291 */ /* 0x000fcc000f8e703f */
[----:B------:R-:W-:Y:S02]  /*2850*/  LEA R161, R11, UR4, 0x1 ;  /* 0x000000040ba17c11 */ /* 0x000fe4000f8e08ff */
[----:B------:R-:W-:Y:S02]  /*2860*/  LEA R163, R13, UR4, 0x1 ;  /* 0x000000040da37c11 */ /* 0x000fe4000f8e08ff */
[----:B------:R-:W-:Y:S01]  /*2870*/  LEA R165, R15, UR4, 0x1 ;  /* 0x000000040fa57c11 */ /* 0x000fe2000f8e08ff */
[----:B------:R-:W-:Y:S03]  /*2880*/  HGMMA.64x128x16.F32.BF16 R24, gdesc[UR16], R24, gsb0 ;  /* 0x01e00000101879f0 */ /* 0x000fe60008001818 */
[----:B------:R-:W-:Y:S02]  /*2890*/  WARPGROUP.DEPBAR.LE gsb0, 0x1 ;  /* 0x00008000000079c5 */ /* 0x000fe40000010100 */
[----:B------:R-:W-:Y:S06]  /*28a0*/  BAR.SYNC.DEFER_BLOCKING 0x0 ;  /* 0x0000000000007b1d */ /* 0x000fec0000010000 */
[----:B------:R-:W-:Y:S01]  /*28b0*/  @!PT LDS RZ, [RZ] ;  /* 0x00000000fffff984 */ /* 0x000fe20000000800 */
[----:B------:R-:W-:Y:S01]  /*28c0*/  @!PT LDS RZ, [RZ] ;  /* 0x00000000fffff984 */ /* 0x000fe20000000800 */
[----:B------:R-:W-:Y:S01]  /*28d0*/  @!PT LDS RZ, [RZ] ;  /* 0x00000000fffff984 */ /* 0x000fe20000000800 */
[----:B------:R1:W-:Y:S04]  /*28e0*/  LDGSTS.E.BYPASS.128 [R161], desc[UR14][R118.64], !P0 ;  /* 0x0000000076a17fae */ /* 0x0003e8000c101c4e */
[----:B------:R2:W-:Y:S04]  /*28f0*/  LDGSTS.E.BYPASS.128 [R163], desc[UR14][R120.64], !P0 ;  /* 0x0000000078a37fae */ /* 0x0005e8000c101c4e */
[----:B------:R3:W-:Y:S01]  /*2900*/  LDGSTS.E.BYPASS.128 [R165], desc[UR14][R116.64], !P0 ;  /* 0x0000000074a57fae */ /* 0x0007e2000c101c4e */
[----:B-1----:R-:W-:-:S02]  /*2910*/  IADD3 R118, P1, R109, UR6, RZ ;  /* 0x000000066d767c10 */ /* 0x002fc4000ff3e0ff */
[----:B------:R-:W-:Y:S02]  /*2920*/  LEA R161, R17, UR4, 0x1 ;  /* 0x0000000411a17c11 */ /* 0x000fe4000f8e08ff */
[----:B------:R-:W-:Y:S02]  /*2930*/  IADD3.X R119, R112, UR7, RZ, P1, !PT ;  /* 0x0000000770777c10 */ /* 0x000fe40008ffe4ff */
[----:B--2---:R-:W-:Y:S01]  /*2940*/  IADD3 R120, P1, R111, UR6, RZ ;  /* 0x000000066f787c10 */ /* 0x004fe2000ff3e0ff */
[----:B------:R1:W-:Y:S01]  /*2950*/  LDGSTS.E.BYPASS.128 [R161], desc[UR14][R114.64], !P0 ;  /* 0x0000000072a17fae */ /* 0x0003e2000c101c4e */
[----:B------:R-:W-:Y:S02]  /*2960*/  LEA R163, R19, UR4, 0x1 ;  /* 0x0000000413a37c11 */ /* 0x000fe4000f8e08ff */
[----:B------:R-:W-:Y:S02]  /*2970*/  IADD3.X R121, R122, UR7, RZ, P1, !PT ;  /* 0x000000077a797c10 */ /* 0x000fe40008ffe4ff */
[----:B---3--:R-:W-:Y:S01]  /*2980*/  IADD3 R116, P1, R113, UR6, RZ ;  /* 0x0000000671747c10 */ /* 0x008fe2000ff3e0ff */
[----:B------:R2:W-:Y:S01]  /*2990*/  LDGSTS.E.BYPASS.128 [R163], desc[UR14][R118.64], !P0 ;  /* 0x0000000076a37fae */ /* 0x0005e2000c101c4e */
[----:B------:R-:W-:-:S02]  /*29a0*/  LEA R165, R21, UR4, 0x1 ;  /* 0x0000000415a57c11 */ /* 0x000fc4000f8e08ff */
[----:B------:R-:W-:Y:S02]  /*29b0*/  IADD3.X R117, R124, UR7, RZ, P1, !PT ;  /* 0x000000077c757c10 */ /* 0x000fe40008ffe4ff */
[----:B-1----:R-:W-:Y:S01]  /*29c0*/  IADD3 R114, P1, R123, UR6, RZ ;  /* 0x000000067b727c10 */ /* 0x002fe2000ff3e0ff */
[----:B------:R1:W-:Y:S01]  /*29d0*/  LDGSTS.E.BYPASS.128 [R165], desc[UR14][R120.64], !P0 ;  /* 0x0000000078a57fae */ /* 0x0003e2000c101c4e */
[----:B------:R-:W-:Y:S02]  /*29e0*/  LEA R161, R23, UR4, 0x1 ;  /* 0x0000000417a17c11 */ /* 0x000fe4000f8e08ff */
[----:B------:R-:W-:Y:S02]  /*29f0*/  IADD3.X R115, R126, UR7, RZ, P1, !PT ;  /* 0x000000077e737c10 */ /* 0x000fe40008ffe4ff */
[----:B--2---:R-:W-:Y:S01]  /*2a00*/  IADD3 R118, P1, R125, UR6, RZ ;  /* 0x000000067d767c10 */ /* 0x004fe2000ff3e0ff */
[----:B------:R2:W-:Y:S01]  /*2a10*/  LDGSTS.E.BYPASS.128 [R161], desc[UR14][R116.64], !P0 ;  /* 0x0000000074a17fae */ /* 0x0005e2000c101c4e */
[----:B------:R-:W-:Y:S01]  /*2a20*/  LEA R163, R89, UR4, 0x1 ;  /* 0x0000000459a37c11 */ /* 0x000fe2000f8e08ff */
[----:B------:R-:W-:Y:S01]  /*2a30*/  ULEA UR4, UR12, UR13, 0xf ;  /* 0x0000000d0c047291 */ /* 0x000fe2000f8e783f */
[----:B------:R-:W-:-:S02]  /*2a40*/  IADD3.X R119, R128, UR7, RZ, P1, !PT ;  /* 0x0000000780777c10 */ /* 0x000fc40008ffe4ff */
[----:B-1----:R-:W-:Y:S01]  /*2a50*/  IADD3 R120, P1, R127, UR6, RZ ;  /* 0x000000067f787c10 */ /* 0x002fe2000ff3e0ff */
[----:B------:R1:W-:Y:S02]  /*2a60*/  LDGSTS.E.BYPASS.128 [R163], desc[UR14][R114.64], !P0 ;  /* 0x0000000072a37fae */ /* 0x0003e4000c101c4e */
[----:B------:R-:W-:Y:S02]  /*2a70*/  LEA R165, R12, UR4, 0x1 ;  /* 0x000000040ca57c11 */ /* 0x000fe4000f8e08ff */
[----:B------:R-:W-:Y:S01]  /*2a80*/  IADD3.X R121, R130, UR7, RZ, P1, !PT ;  /* 0x0000000782797c10 */ /* 0x000fe20008ffe4ff */
[----:B------:R-:W0:Y:S01]  /*2a90*/  LDGDEPBAR ;  /* 0x00000000000079af */ /* 0x000e220000000000 */
[----:B--2---:R-:W-:-:S03]  /*2aa0*/  LEA R161, R14, UR4, 0x1 ;  /* 0x000000040ea17c11 */ /* 0x004fc6000f8e08ff */
[----:B------:R2:W-:Y:S01]  /*2ab0*/  LDGSTS.E.BYPASS.128 [R165], desc[UR14][R118.64], !P0 ;  /* 0x0000000076a57fae */ /* 0x0005e2000c101c4e */
[----:B-1----:R-:W-:-:S03]  /*2ac0*/  IADD3 R114, P1, R129, UR6, RZ ;  /* 0x0000000681727c10 */ /* 0x002fc6000ff3e0ff */
[----:B------:R1:W-:Y:S01]  /*2ad0*/  LDGSTS.E.BYPASS.128 [R161], desc[UR14][R120.64], !P0 ;  /* 0x0000000078a17fae */ /* 0x0003e2000c101c4e */
[----:B------:R-:W-:Y:S02]  /*2ae0*/  LEA R163, R16, UR4, 0x1 ;  /* 0x0000000410a37c11 */ /* 0x000fe4000f8e08ff */
[----:B------:R-:W-:Y:S02]  /*2af0*/  IADD3.X R115, R132, UR7, RZ, P1, !PT ;  /* 0x0000000784737c10 */ /* 0x000fe40008ffe4ff */
[----:B------:R-:W-:Y:S02]  /*2b00*/  IADD3 R116, P1, R131, UR6, RZ ;  /* 0x0000000683747c10 */ /* 0x000fe4000ff3e0ff */
[----:B--2---:R-:W-:Y:S01]  /*2b10*/  LEA R165, R18, UR4, 0x1 ;  /* 0x0000000412a57c11 */ /* 0x004fe2000f8e08ff */
[----:B------:R2:W-:Y:S01]  /*2b20*/  LDGSTS.E.BYPASS.128 [R163], desc[UR14][R114.64], !P0 ;  /* 0x0000000072a37fae */ /* 0x0005e2000c101c4e */
[----:B------:R-:W-:Y:S02]  /*2b30*/  IADD3.X R117, R134, UR7, RZ, P1, !PT ;  /* 0x0000000786757c10 */ /* 0x000fe40008ffe4ff */
[----:B------:R-:W-:-:S02]  /*2b40*/  IADD3 R118, P1, R133, UR6, RZ ;  /* 0x0000000685767c10 */ /* 0x000fc4000ff3e0ff */
[----:B-1----:R-:W-:Y:S01]  /*2b50*/  LEA R161, R20, UR4, 0x1 ;  /* 0x0000000414a17c11 */ /* 0x002fe2000f8e08ff */
[----:B------:R1:W-:Y:S01]  /*2b60*/  LDGSTS.E.BYPASS.128 [R165], desc[UR14][R116.64], !P0 ;  /* 0x0000000074a57fae */ /* 0x0003e2000c101c4e */
[----:B------:R-:W-:Y:S02]  /*2b70*/  IADD3.X R119, R136, UR7, RZ, P1, !PT ;  /* 0x0000000788777c10 */ /* 0x000fe40008ffe4ff */
[----:B------:R-:W-:-:S03]  /*2b80*/  IADD3 R120, P1, R135, UR6, RZ ;  /* 0x0000000687787c10 */ /* 0x000fc6000ff3e0ff */
[----:B------:R3:W-:Y:S01]  /*2b90*/  LDGSTS.E.BYPASS.128 [R161], desc[UR14][R118.64], !P0 ;  /* 0x0000000076a17fae */ /* 0x0007e2000c101c4e */
[----:B------:R-:W-:Y:S02]  /*2ba0*/  IADD3.X R121, R138, UR7, RZ, P1, !PT ;  /* 0x000000078a797c10 */ /* 0x000fe40008ffe4ff */
[----:B--2---:R-:W-:Y:S02]  /*2bb0*/  IADD3 R114, P1, R137, UR6, RZ ;  /* 0x0000000689727c10 */ /* 0x004fe4000ff3e0ff */
[----:B------:R-:W-:Y:S02]  /*2bc0*/  LEA R163, R22, UR4, 0x1 ;  /* 0x0000000416a37c11 */ /* 0x000fe4000f8e08ff */
[----:B------:R-:W-:Y:S02]  /*2bd0*/  IADD3.X R115, R140, UR7, RZ, P1, !PT ;  /* 0x000000078c737c10 */ /* 0x000fe40008ffe4ff */
[----:B-1----:R-:W-:Y:S01]  /*2be0*/  IADD3 R116, P1, R139, UR6, RZ ;  /* 0x000000068b747c10 */ /* 0x002fe2000ff3e0ff */
[----:B------:R1:W-:Y:S01]  /*2bf0*/  LDGSTS.E.BYPASS.128 [R163], desc[UR14][R120.64], !P0 ;  /* 0x0000000078a37fae */ /* 0x0003e2000c101c4e */
[----:B------:R-:W-:-:S02]  /*2c00*/  LEA R165, R90, UR4, 0x1 ;  /* 0x000000045aa57c11 */ /* 0x000fc4000f8e08ff */
[----:B------:R-:W-:Y:S02]  /*2c10*/  IADD3.X R117, R142, UR7, RZ, P1, !PT ;  /* 0x000000078e757c10 */ /* 0x000fe40008ffe4ff */
[----:B---3--:R-:W-:Y:S01]  /*2c20*/  IADD3 R118, P1, R141, UR6, RZ ;  /* 0x000000068d767c10 */ /* 0x008fe2000ff3e0ff */
[----:B------:R2:W-:Y:S01]  /*2c30*/  LDGSTS.E.BYPASS.128 [R165], desc[UR14][R114.64], !P0 ;  /* 0x0000000072a57fae */ /* 0x0005e2000c101c4e */
[----:B------:R-:W-:Y:S02]  /*2c40*/  LEA R161, R91, UR4, 0x1 ;  /* 0x000000045ba17c11 */ /* 0x000fe4000f8e08ff */
[----:B------:R-:W-:Y:S02]  /*2c50*/  IADD3.X R119, R144, UR7, RZ, P1, !PT ;  /* 0x0000000790777c10 */ /* 0x000fe40008ffe4ff */
[----:B-1----:R-:W-:Y:S01]  /*2c60*/  IADD3 R120, P1, R143, UR6, RZ ;  /* 0x000000068f787c10 */ /* 0x002fe2000ff3e0ff */
[----:B------:R1:W-:Y:S01]  /*2c70*/  LDGSTS.E.BYPASS.128 [R161], desc[UR14][R116.64], !P0 ;  /* 0x0000000074a17fae */ /* 0x0003e2000c101c4e */
[----:B------:R-:W-:-:S02]  /*2c80*/  LEA R163, R4, UR4, 0x1 ;  /* 0x0000000404a37c11 */ /* 0x000fc4000f8e08ff */
[----:B------:R-:W-:Y:S02]  /*2c90*/  IADD3.X R121, R146, UR7, RZ, P1, !PT ;  /* 0x0000000792797c10 */ /* 0x000fe40008ffe4ff */
[----:B--2---:R-:W-:Y:S01]  /*2ca0*/  IADD3 R114, P1, R145, UR6, RZ ;  /* 0x0000000691727c10 */ /* 0x004fe2000ff3e0ff */
        /* <DEDUP_REMOVED lines=21> */
[----:B------:R-:W-:Y:S01]  /*2e00*/  LEA R163, R10, UR4, 0x1 ;  /* 0x000000040aa37c11 */ /* 0x000fe2000f8e08ff */
[----:B------:R-:W-:Y:S01]  /*2e10*/  UIADD3 UR6, UP0, UR6, 0x100, URZ ;  /* 0x0000010006067890 */ /* 0x000fe2000ff1e03f */
[----:B------:R-:W-:-:S02]  /*2e20*/  IADD3.X R117, R157, UR7, RZ, P1, !PT ;  /* 0x000000079d757c10 */ /* 0x000fc40008ffe4ff */
[----:B--2---:R-:W-:Y:S01]  /*2e30*/  LEA R119, R92, UR4, 0x1 ;  /* 0x000000045c777c11 */ /* 0x004fe2000f8e08ff */
[----:B------:R1:W-:Y:S01]  /*2e40*/  LDGSTS.E.BYPASS.128 [R163], desc[UR14][R114.64], !P0 ;  /* 0x0000000072a37fae */ /* 0x0003e2000c101c4e */
[----:B------:R-:W-:-:S03]  /*2e50*/  UIADD3.X UR7, URZ, UR7, URZ, UP0, !UPT ;  /* 0x000000073f077290 */ /* 0x000fc600087fe43f */
[----:B------:R1:W-:Y:S01]  /*2e60*/  LDGSTS.E.BYPASS.128 [R119], desc[UR14][R116.64], !P0 ;  /* 0x0000000074777fae */ /* 0x0003e2000c101c4e */
[----:B------:R-:W-:-:S03]  /*2e70*/  ISETP.GE.U32.AND P0, PT, R160, 0xb80, PT ;  /* 0x00000b80a000780c */ /* 0x000fc60003f06070 */
[----:B------:R-:W0:Y:S10]  /*2e80*/  LDGDEPBAR ;  /* 0x00000000000079af */ /* 0x000e340000000000 */
[----:B-1----:R-:W-:Y:S05]  /*2e90*/  @!P0 BRA `(.L_x_0) ;  /* 0xfffffff400148947 */ /* 0x002fea000383ffff */
[----:B------:R-:W-:Y:S02]  /*2ea0*/  WARPGROUP.DEPBAR.LE gsb0, 0x0 ;  /* 0x00008000000079c5 */ /* 0x000fe40000010000 */
[----:B------:R-:W-:Y:S01]  /*2eb0*/  LOP3.LUT R159, R159, 0x3, RZ, 0xc0, !PT ;  /* 0x000000039f9f7812 */ /* 0x000fe200078ec0ff */
[----:B------:R-:W-:-:S04]  /*2ec0*/  DEPBAR.LE SB0, 0x0 ;  /* 0x000080000000791a */ /* 0x000fc80000000000 */
[----:B------:R-:W-:Y:S01]  /*2ed0*/  SHF.R.U32.HI R4, RZ, 0x2, R2 ;  /* 0x00000002ff047819 */ /* 0x000fe20000011602 */
[----:B------:R-:W-:Y:S01]  /*2ee0*/  IMAD.SHL.U32 R5, R2, 0x2, RZ ;  /* 0x0000000202057824 */ /* 0x000fe200078e00ff */
[----:B------:R-:W-:Y:S01]  /*2ef0*/  LOP3.LUT R88, R88, 0x78, R3, 0xf8, !PT ;  /* 0x0000007858587812 */ /* 0x000fe200078ef803 */
[----:B------:R-:W-:Y:S01]  /*2f00*/  IMAD.SHL.U32 R7, R159, 0x10, RZ ;  /* 0x000000109f077824 */ /* 0x000fe200078e00ff */
[----:B------:R-:W-:Y:S02]  /*2f10*/  SGXT.U32 R4, R4, 0x3 ;  /* 0x000000030404781a */ /* 0x000fe40000000000 */
[----:B------:R-:W-:Y:S02]  /*2f20*/  LOP3.LUT R5, R5, 0x6, RZ, 0xc0, !PT ;  /* 0x0000000605057812 */ /* 0x000fe400078ec0ff */
[----:B------:R-:W-:Y:S02]  /*2f30*/  LOP3.LUT R4, R7, R4, RZ, 0xfc, !PT ;  /* 0x0000000407047212 */ /* 0x000fe400078efcff */
[----:B------:R-:W-:-:S03]  /*2f40*/  ISETP.GE.AND P0, PT, R88, 0xc00, PT ;  /* 0x00000c005800780c */ /* 0x000fc60003f06270 */
[----:B------:R-:W-:Y:S01]  /*2f50*/  IMAD R4, R4, 0x88, R5 ;  /* 0x0000008804047824 */ /* 0x000fe200078e0205 */
[----:B------:R-:W-:-:S04]  /*2f60*/  ISETP.LT.AND P1, PT, R93, R0, !P0 ;  /* 0x000000005d00720c */ /* 0x000fc80004721270 */
[----:B------:R-:W-:Y:S01]  /*2f70*/  LEA R3, R4, UR10, 0x2 ;  /* 0x0000000a04037c11 */ /* 0x000fe2000f8e10ff */
[----:B------:R-:W-:Y:S01]  /*2f80*/  BAR.SYNC.DEFER_BLOCKING 0x0 ;  /* 0x0000000000007b1d */ /* 0x000fe20000010000 */
[-C--:B------:R-:W-:Y:S02]  /*2f90*/  ISETP.LT.AND P6, PT, R95, R0.reuse, !P0 ;  /* 0x000000005f00720c */ /* 0x080fe400047c1270 */
[-C--:B------:R-:W-:Y:S02]  /*2fa0*/  ISETP.LT.AND P5, PT, R97, R0.reuse, !P0 ;  /* 0x000000006100720c */ /* 0x080fe400047a1270 */
[----:B------:R-:W-:-:S03]  /*2fb0*/  ISETP.LT.AND P4, PT, R99, R0, !P0 ;  /* 0x000000006300720c */ /* 0x000fc60004781270 */
[----:B------:R-:W1:Y:S01]  /*2fc0*/  LDC.64 R4, c[0x0][0x210] ;  /* 0x00008400ff047b82 */ /* 0x000e620000000a00 */
[----:B------:R-:W-:Y:S02]  /*2fd0*/  CS2R R20, SRZ ;  /* 0x0000000000147805 */ /* 0x000fe4000001ff00 */
[----:B------:R-:W-:Y:S02]  /*2fe0*/  CS2R R22, SRZ ;  /* 0x0000000000167805 */ /* 0x000fe4000001ff00 */
[-C--:B------:R-:W-:Y:S02]  /*2ff0*/  ISETP.LT.AND P3, PT, R101, R0.reuse, !P0 ;  /* 0x000000006500720c */ /* 0x080fe40004761270 */
[----:B------:R-:W-:Y:S02]  /*3000*/  CS2R R16, SRZ ;  /* 0x0000000000107805 */ /* 0x000fe4000001ff00 */
[----:B------:R-:W-:Y:S02]  /*3010*/  CS2R R18, SRZ ;  /* 0x0000000000127805 */ /* 0x000fe4000001ff00 */
[----:B------:R-:W-:-:S02]  /*3020*/  ISETP.LT.AND P2, PT, R103, R0, !P0 ;  /* 0x000000006700720c */ /* 0x000fc40004741270 */
[----:B------:R-:W-:Y:S02]  /*3030*/  CS2R R12, SRZ ;  /* 0x00000000000c7805 */ /* 0x000fe4000001ff00 */
[----:B------:R-:W-:Y:S02]  /*3040*/  CS2R R14, SRZ ;  /* 0x00000000000e7805 */ /* 0x000fe4000001ff00 */
[----:B------:R-:W-:Y:S01]  /*3050*/  P2R R6, PR, RZ, 0x2 ;  /* 0x00000002ff067803 */ /* 0x000fe20000000000 */
[----:B------:R-:W-:Y:S04]  /*3060*/  STS.64 [R3], R24 ;  /* 0x0000001803007388 */ /* 0x000fe80000000a00 */
[----:B------:R-:W-:Y:S04]  /*3070*/  STS.64 [R3+0x1100], R26 ;  /* 0x0011001a03007388 */ /* 0x000fe80000000a00 */
[----:B------:R2:W-:Y:S04]  /*3080*/  STS.64 [R3+0x20], R28 ;  /* 0x0000201c03007388 */ /* 0x0005e80000000a00 */
[----:B------:R3:W-:Y:S04]  /*3090*/  STS.64 [R3+0x1120], R30 ;  /* 0x0011201e03007388 */ /* 0x0007e80000000a00 */
[----:B------:R-:W-:Y:S04]  /*30a0*/  STS.64 [R3+0x40], R32 ;  /* 0x0000402003007388 */ /* 0x000fe80000000a00 */
[----:B------:R-:W-:Y:S01]  /*30b0*/  STS.64 [R3+0x1140], R34 ;  /* 0x0011402203007388 */ /* 0x000fe20000000a00 */
[----:B--2---:R-:W-:-:S03]  /*30c0*/  CS2R R28, SRZ ;  /* 0x00000000001c7805 */ /* 0x004fc6000001ff00 */
[----:B------:R-:W-:Y:S01]  /*30d0*/  STS.64 [R3+0x60], R36 ;  /* 0x0000602403007388 */ /* 0x000fe20000000a00 */
[----:B---3--:R-:W-:-:S03]  /*30e0*/  CS2R R30, SRZ ;  /* 0x00000000001e7805 */ /* 0x008fc6000001ff00 */
[----:B------:R-:W-:Y:S04]  /*30f0*/  STS.64 [R3+0x1160], R38 ;  /* 0x0011602603007388 */ /* 0x000fe80000000a00 */
[----:B------:R1:W-:Y:S04]  /*3100*/  STS.64 [R3+0x80], R40 ;  /* 0x0000802803007388 */ /* 0x0003e80000000a00 */
[----:B------:R-:W-:Y:S04]  /*3110*/  STS.64 [R3+0x1180], R42 ;  /* 0x0011802a03007388 */ /* 0x000fe80000000a00 */
[----:B------:R-:W-:Y:S04]  /*3120*/  STS.64 [R3+0xa0], R44 ;  /* 0x0000a02c03007388 */ /* 0x000fe80000000a00 */
[----:B------:R-:W-:Y:S01]  /*3130*/  STS.64 [R3+0x11a0], R46 ;  /* 0x0011a02e03007388 */ /* 0x000fe20000000a00 */
[----:B-1----:R-:W-:-:S03]  /*3140*/  IMAD.WIDE R40, R88, 0x2, R4 ;  /* 0x0000000258287825 */ /* 0x002fc600078e0204 */
[----:B------:R-:W-:Y:S04]  /*3150*/  STS.64 [R3+0xc0], R48 ;  /* 0x0000c03003007388 */ /* 0x000fe80000000a00 */
[----:B------:R-:W-:Y:S04]  /*3160*/  STS.64 [R3+0x11c0], R50 ;  /* 0x0011c03203007388 */ /* 0x000fe80000000a00 */
[----:B------:R1:W-:Y:S04]  /*3170*/  STS.64 [R3+0xe0], R52 ;  /* 0x0000e03403007388 */ /* 0x0003e80000000a00 */
[----:B------:R-:W-:Y:S04]  /*3180*/  STS.64 [R3+0x11e0], R54 ;  /* 0x0011e03603007388 */ /* 0x000fe80000000a00 */
        /* <DEDUP_REMOVED lines=15> */
[----:B------:R2:W-:Y:S01]  /*3280*/  STS.64 [R3+0x12e0], R86 ;  /* 0x0012e05603007388 */ /* 0x0005e20000000a00 */
[----:B------:R-:W-:Y:S06]  /*3290*/  BAR.SYNC.DEFER_BLOCKING 0x0 ;  /* 0x0000000000007b1d */ /* 0x000fec0000010000 */
[----:B------:R-:W3:Y:S01]  /*32a0*/  @P1 LDG.E.EL.128 R28, desc[UR14][R40.64] ;  /* 0x0000000e281c1981 */ /* 0x000ee2000c2e1d00 */
[----:B------:R-:W-:-:S02]  /*32b0*/  CS2R R32, SRZ ;  /* 0x0000000000207805 */ /* 0x000fc4000001ff00 */
[----:B------:R-:W-:Y:S02]  /*32c0*/  CS2R R34, SRZ ;  /* 0x0000000000227805 */ /* 0x000fe4000001ff00 */
[----:B------:R-:W-:Y:S02]  /*32d0*/  CS2R R24, SRZ ;  /* 0x0000000000187805 */ /* 0x000fe4000001ff00 */
[----:B------:R-:W-:Y:S01]  /*32e0*/  CS2R R26, SRZ ;  /* 0x00000000001a7805 */ /* 0x000fe2000001ff00 */
[----:B------:R-:W4:Y:S04]  /*32f0*/  @P4 LDG.E.EL.128 R20, desc[UR14][R40.64] ;  /* 0x0000000e28144981 */ /* 0x000f28000c2e1d00 */
[----:B------:R-:W5:Y:S01]  /*3300*/  @P6 LDG.E.EL.128 R32, desc[UR14][R40.64] ;  /* 0x0000000e28206981 */ /* 0x000f62000c2e1d00 */
[----:B-1----:R-:W-:-:S03]  /*3310*/  P2R R52, PR, RZ, 0x40 ;  /* 0x00000040ff347803 */ /* 0x002fc60000000000 */
[----:B------:R-:W4:Y:S04]  /*3320*/  @P3 LDG.E.EL.128 R16, desc[UR14][R40.64] ;  /* 0x0000000e28103981 */ /* 0x000f28000c2e1d00 */
[----:B------:R-:W4:Y:S01]  /*3330*/  @P2 LDG.E.EL.128 R12, desc[UR14][R40.64] ;  /* 0x0000000e280c2981 */ /* 0x000f22000c2e1d00 */
[----:B------:R-:W-:Y:S02]  /*3340*/  ISETP.LT.AND P1, PT, R105, R0, !P0 ;  /* 0x000000006900720c */ /* 0x000fe40004721270 */
[----:B------:R-:W-:Y:S02]  /*3350*/  CS2R R4, SRZ ;  /* 0x0000000000047805 */ /* 0x000fe4000001ff00 */
[----:B------:R-:W-:Y:S01]  /*3360*/  ISETP.NE.AND P6, PT, R6, RZ, PT ;  /* 0x000000ff0600720c */ /* 0x000fe20003fc5270 */
[----:B------:R-:W4:Y:S01]  /*3370*/  @P5 LDG.E.EL.128 R24, desc[UR14][R40.64] ;  /* 0x0000000e28185981 */ /* 0x000f22000c2e1d00 */
[----:B------:R-:W-:-:S02]  /*3380*/  CS2R R6, SRZ ;  /* 0x0000000000067805 */ /* 0x000fc4000001ff00 */
[----:B------:R-:W-:Y:S02]  /*3390*/  ISETP.LT.AND P0, PT, R107, R0, !P0 ;  /* 0x000000006b00720c */ /* 0x000fe40004701270 */
[----:B------:R-:W-:Y:S02]  /*33a0*/  CS2R R8, SRZ ;  /* 0x0000000000087805 */ /* 0x000fe4000001ff00 */
[----:B------:R-:W-:Y:S01]  /*33b0*/  CS2R R10, SRZ ;  /* 0x00000000000a7805 */ /* 0x000fe2000001ff00 */
[----:B------:R-:W4:Y:S08]  /*33c0*/  @P1 LDG.E.EL.128 R4, desc[UR14][R40.64] ;  /* 0x0000000e28041981 */ /* 0x000f30000c2e1d00 */
[----:B------:R1:W4:Y:S01]  /*33d0*/  @P0 LDG.E.EL.128 R8, desc[UR14][R40.64] ;  /* 0x0000000e28080981 */ /* 0x000322000c2e1d00 */
[----:B------:R-:W-:Y:S01]  /*33e0*/  SHF.R.U32.HI R0, RZ, 0x4, R2 ;  /* 0x00000004ff007819 */ /* 0x000fe20000011602 */
[----:B------:R-:W-:Y:S01]  /*33f0*/  IMAD.SHL.U32 R159, R159, 0x2, RZ ;  /* 0x000000029f9f7824 */ /* 0x000fe200078e00ff */
[----:B--2---:R-:W2:Y:S02]  /*3400*/  LDC.64 R2, c[0x0][0x228] ;  /* 0x00008a00ff027b82 */ /* 0x004ea40000000a00 */
[----:B------:R-:W-:-:S04]  /*3410*/  SGXT.U32 R0, R0, 0x1 ;  /* 0x000000010000781a */ /* 0x000fc80000000000 */
[----:B------:R-:W-:-:S05]  /*3420*/  LOP3.LUT R159, R159, R0, RZ, 0xfc, !PT ;  /* 0x000000009f9f7212 */ /* 0x000fca00078efcff */
[----:B------:R-:W-:-:S05]  /*3430*/  IMAD R0, R159, 0x88, R94 ;  /* 0x000000889f007824 */ /* 0x000fca00078e025e */
[----:B------:R-:W-:-:S05]  /*3440*/  LEA R0, R0, UR10, 0x2 ;  /* 0x0000000a00007c11 */ /* 0x000fca000f8e10ff */
[----:B------:R-:W1:Y:S04]  /*3450*/  LDS.128 R44, [R0] ;  /* 0x00000000002c7984 */ /* 0x000e680000000c00 */
[----:B------:R-:W1:Y:S01]  /*3460*/  LDS.128 R36, [R0+0x10] ;  /* 0x0000100000247984 */ /* 0x000e620000000c00 */
[--C-:B------:R-:W-:Y:S02]  /*3470*/  IMAD R95, R95, 0xc00, R88.reuse ;  /* 0x00000c005f5f7824 */ /* 0x100fe400078e0258 */
[--C-:B------:R-:W-:Y:S02]  /*3480*/  IMAD R97, R97, 0xc00, R88.reuse ;  /* 0x00000c0061617824 */ /* 0x100fe400078e0258 */
[--C-:B------:R-:W-:Y:S02]  /*3490*/  IMAD R99, R99, 0xc00, R88.reuse ;  /* 0x00000c0063637824 */ /* 0x100fe400078e0258 */
[----:B------:R-:W-:-:S02]  /*34a0*/  IMAD R101, R101, 0xc00, R88 ;  /* 0x00000c0065657824 */ /* 0x000fc400078e0258 */
[--C-:B------:R-:W-:Y:S02]  /*34b0*/  IMAD R103, R103, 0xc00, R88.reuse ;  /* 0x00000c0067677824 */ /* 0x100fe400078e0258 */
[--C-:B------:R-:W-:Y:S02]  /*34c0*/  IMAD R105, R105, 0xc00, R88.reuse ;  /* 0x00000c0069697824 */ /* 0x100fe400078e0258 */
[----:B------:R-:W-:Y:S01]  /*34d0*/  IMAD R107, R107, 0xc00, R88 ;  /* 0x00000c006b6b7824 */ /* 0x000fe200078e0258 */
[C---:B---3--:R-:W-:Y:S01]  /*34e0*/  PRMT R42, R28.reuse, 0x7632, R42 ;  /* 0x000076321c2a7816 */ /* 0x048fe2000000002a */
[----:B-1----:R-:W-:Y:S01]  /*34f0*/  IMAD.U32 R41, R28, 0x10000, RZ ;  /* 0x000100001c297824 */ /* 0x002fe200078e00ff */
[C---:B------:R-:W-:Y:S01]  /*3500*/  PRMT R28, R29.reuse, 0x7632, R28 ;  /* 0x000076321d1c7816 */ /* 0x040fe2000000001c */
[----:B------:R-:W-:Y:S02]  /*3510*/  IMAD.U32 R43, R29, 0x10000, RZ ;  /* 0x000100001d2b7824 */ /* 0x000fe400078e00ff */
[----:B------:R-:W-:-:S02]  /*3520*/  IMAD.U32 R42, R42, 0x10000, RZ ;  /* 0x000100002a2a7824 */ /* 0x000fc400078e00ff */
[----:B------:R-:W-:Y:S02]  /*3530*/  IMAD.U32 R28, R28, 0x10000, RZ ;  /* 0x000100001c1c7824 */ /* 0x000fe400078e00ff */
[----:B------:R-:W-:Y:S01]  /*3540*/  FADD R41, R44, R41 ;  /* 0x000000292c297221 */ /* 0x000fe20000000000 */
[----:B------:R-:W-:Y:S01]  /*3550*/  FADD R43, R46, R43 ;  /* 0x0000002b2e2b7221 */ /* 0x000fe20000000000 */
[----:B------:R-:W-:Y:S01]  /*3560*/  FADD R42, R45, R42 ;  /* 0x0000002a2d2a7221 */ /* 0x000fe20000000000 */
[----:B------:R-:W-:Y:S01]  /*3570*/  FADD R28, R47, R28 ;  /* 0x0000001c2f1c7221 */ /* 0x000fe20000000000 */
[C---:B------:R-:W-:Y:S01]  /*3580*/  PRMT R29, R30.reuse, 0x7632, R29 ;  /* 0x000076321e1d7816 */ /* 0x040fe2000000001d */
[----:B------:R-:W1:Y:S01]  /*3590*/  LDS.128 R44, [R0+0x1100] ;  /* 0x00110000002c7984 */ /* 0x000e620000000c00 */
[----:B------:R-:W-:Y:S01]  /*35a0*/  IMAD.U32 R49, R30, 0x10000, RZ ;  /* 0x000100001e317824 */ /* 0x000fe200078e00ff */
[----:B------:R-:W-:Y:S02]  /*35b0*/  PRMT R30, R31, 0x7632, R30 ;  /* 0x000076321f1e7816 */ /* 0x000fe4000000001e */
[----:B------:R-:W-:-:S02]  /*35c0*/  IMAD.U32 R40, R29, 0x10000, RZ ;  /* 0x000100001d287824 */ /* 0x000fc400078e00ff */
[----:B------:R-:W-:Y:S01]  /*35d0*/  FADD R36, R36, R49 ;  /* 0x0000003124247221 */ /* 0x000fe20000000000 */
[----:B------:R-:W-:Y:S02]  /*35e0*/  IMAD.U32 R31, R31, 0x10000, RZ ;  /* 0x000100001f1f7824 */ /* 0x000fe400078e00ff */
[----:B------:R-:W-:Y:S01]  /*35f0*/  FADD R37, R37, R40 ;  /* 0x0000002825257221 */ /* 0x000fe20000000000 */
[----:B------:R-:W-:Y:S02]  /*3600*/  IMAD.U32 R30, R30, 0x10000, RZ ;  /* 0x000100001e1e7824 */ /* 0x000fe400078e00ff */
[----:B------:R-:W-:Y:S02]  /*3610*/  FADD R31, R38, R31 ;  /* 0x0000001f261f7221 */ /* 0x000fe40000000000 */
[----:B------:R-:W-:Y:S01]  /*3620*/  FADD R30, R39, R30 ;  /* 0x0000001e271e7221 */ /* 0x000fe20000000000 */
[----:B------:R-:W-:Y:S02]  /*3630*/  F2FP.BF16.F32.PACK_AB R50, R37, R36 ;  /* 0x000000242532723e */ /* 0x000fe400000010ff */
[----:B------:R-:W3:Y:S01]  /*3640*/  LDS.128 R36, [R0+0x1110] ;  /* 0x0011100000247984 */ /* 0x000ee20000000c00 */
[----:B------:R-:W-:Y:S01]  /*3650*/  F2FP.BF16.F32.PACK_AB R48, R42, R41 ;  /* 0x000000292a30723e */ /* 0x000fe200000010ff */
[----:B------:R-:W-:Y:S01]  /*3660*/  IMAD R41, R93, 0xc00, R88 ;  /* 0x00000c005d297824 */ /* 0x000fe200078e0258 */
[----:B------:R-:W-:-:S02]  /*3670*/  F2FP.BF16.F32.PACK_AB R49, R28, R43 ;  /* 0x0000002b1c31723e */ /* 0x000fc400000010ff */
[----:B------:R-:W-:Y:S02]  /*3680*/  F2FP.BF16.F32.PACK_AB R51, R30, R31 ;  /* 0x0000001f1e33723e */ /* 0x000fe400000010ff */
[----:B------:R-:W3:Y:S01]  /*3690*/  LDS.128 R28, [R0+0x2200] ;  /* 0x00220000001c7984 */ /* 0x000ee20000000c00 */
[----:B--2---:R-:W-:-:S05]  /*36a0*/  IMAD.WIDE R40, R41, 0x2, R2 ;  /* 0x0000000229287825 */ /* 0x004fca00078e0202 */
[----:B------:R2:W-:Y:S04]  /*36b0*/  @P6 STG.E.128 desc[UR14][R40.64], R48 ;  /* 0x0000003028006986 */ /* 0x0005e8000c101d0e */
[----:B------:R-:W4:Y:S01]  /*36c0*/  LDS.128 R40, [R0+0x2210] ;  /* 0x0022100000287984 */ /* 0x000f220000000c00 */
[----:B------:R-:W-:Y:S01]  /*36d0*/  ISETP.NE.AND P6, PT, R52, RZ, PT ;  /* 0x000000ff3400720c */ /* 0x000fe20003fc5270 */
[----:B-----5:R-:W-:Y:S02]  /*36e0*/  IMAD.U32 R53, R34, 0x10000, RZ ;  /* 0x0001000022357824 */ /* 0x020fe400078e00ff */
[----:B------:R-:W-:Y:S01]  /*36f0*/  IMAD.U32 R55, R35, 0x10000, RZ ;  /* 0x0001000023377824 */ /* 0x000fe200078e00ff */
[C---:B--2---:R-:W-:Y:S01]  /*3700*/  PRMT R48, R32.reuse, 0x7632, R48 ;  /* 0x0000763220307816 */ /* 0x044fe20000000030 */
[----:B------:R-:W-:Y:S01]  /*3710*/  IMAD.U32 R51, R32, 0x10000, RZ ;  /* 0x0001000020337824 */ /* 0x000fe200078e00ff */
[C---:B------:R-:W-:Y:S01]  /*3720*/  PRMT R32, R33.reuse, 0x7632, R32 ;  /* 0x0000763221207816 */ /* 0x040fe20000000020 */
[----:B------:R-:W-:Y:S01]  /*3730*/  IMAD.U32 R33, R33, 0x10000, RZ ;  /* 0x0001000021217824 */ /* 0x000fe200078e00ff */
[----:B------:R-:W-:-:S02]  /*3740*/  PRMT R49, R34, 0x7632, R49 ;  /* 0x0000763222317816 */ /* 0x000fc40000000031 */
[----:B------:R-:W-:Y:S01]  /*3750*/  PRMT R50, R35, 0x7632, R50 ;  /* 0x0000763223327816 */ /* 0x000fe20000000032 */
[----:B-1----:R-:W-:Y:S01]  /*3760*/  FADD R46, R46, R33 ;  /* 0x000000212e2e7221 */ /* 0x002fe20000000000 */
[----:B------:R-:W-:Y:S02]  /*3770*/  IMAD.U32 R52, R32, 0x10000, RZ ;  /* 0x0001000020347824 */ /* 0x000fe400078e00ff */
[----:B------:R-:W1:Y:S01]  /*3780*/  LDS.128 R32, [R0+0x3300] ;  /* 0x0033000000207984 */ /* 0x000e620000000c00 */
[----:B------:R-:W-:Y:S02]  /*3790*/  IMAD.U32 R48, R48, 0x10000, RZ ;  /* 0x0001000030307824 */ /* 0x000fe400078e00ff */
[----:B------:R-:W-:Y:S02]  /*37a0*/  IMAD.U32 R54, R50, 0x10000, RZ ;  /* 0x0001000032367824 */ /* 0x000fe400078e00ff */
[----:B------:R-:W-:Y:S01]  /*37b0*/  FADD R45, R45, R48 ;  /* 0x000000302d2d7221 */ /* 0x000fe20000000000 */
[----:B------:R-:W-:-:S02]  /*37c0*/  IMAD.U32 R48, R49, 0x10000, RZ ;  /* 0x0001000031307824 */ /* 0x000fc400078e00ff */
[----:B------:R-:W-:Y:S01]  /*37d0*/  FADD R44, R44, R51 ;  /* 0x000000332c2c7221 */ /* 0x000fe20000000000 */
[----:B------:R-:W-:Y:S01]  /*37e0*/  FADD R49, R47, R52 ;  /* 0x000000342f317221 */ /* 0x000fe20000000000 */
[----:B---3--:R-:W-:Y:S01]  /*37f0*/  FADD R50, R36, R53 ;  /* 0x0000003524327221 */ /* 0x008fe20000000000 */
[----:B------:R-:W-:Y:S01]  /*3800*/  FADD R51, R38, R55 ;  /* 0x0000003726337221 */ /* 0x000fe20000000000 */
[----:B------:R-:W-:Y:S01]  /*3810*/  FADD R53, R37, R48 ;  /* 0x0000003025357221 */ /* 0x000fe20000000000 */
[----:B------:R-:W-:Y:S01]  /*3820*/  FADD R54, R39, R54 ;  /* 0x0000003627367221 */ /* 0x000fe20000000000 */
[C---:B----4-:R-:W-:Y:S01]  /*3830*/  PRMT R47, R24.reuse, 0x7632, R47 ;  /* 0x00007632182f7816 */ /* 0x050fe2000000002f */
[----:B------:R-:W-:Y:S01]  /*3840*/  IMAD.U32 R57, R24, 0x10000, RZ ;  /* 0x0001000018397824 */ /* 0x000fe200078e00ff */
[----:B------:R-:W2:Y:S01]  /*3850*/  LDS.128 R36, [R0+0x3310] ;  /* 0x0033100000247984 */ /* 0x000ea20000000c00 */
[C---:B------:R-:W-:Y:S01]  /*3860*/  PRMT R24, R25.reuse, 0x7632, R24 ;  /* 0x0000763219187816 */ /* 0x040fe20000000018 */
[----:B------:R-:W-:Y:S01]  /*3870*/  IMAD.U32 R25, R25, 0x10000, RZ ;  /* 0x0001000019197824 */ /* 0x000fe200078e00ff */
[----:B------:R-:W-:Y:S01]  /*3880*/  PRMT R55, R26, 0x7632, R55 ;  /* 0x000076321a377816 */ /* 0x000fe20000000037 */
[----:B------:R-:W-:Y:S01]  /*3890*/  IMAD.U32 R52, R47, 0x10000, RZ ;  /* 0x000100002f347824 */ /* 0x000fe200078e00ff */
[----:B------:R-:W-:Y:S01]  /*38a0*/  PRMT R56, R27, 0x7632, R56 ;  /* 0x000076321b387816 */ /* 0x000fe20000000038 */
[----:B------:R-:W-:Y:S01]  /*38b0*/  FADD R47, R28, R57 ;  /* 0x000000391c2f7221 */ /* 0x000fe20000000000 */
[----:B------:R-:W-:-:S02]  /*38c0*/  IMAD.U32 R59, R26, 0x10000, RZ ;  /* 0x000100001a3b7824 */ /* 0x000fc400078e00ff */
[----:B------:R-:W-:Y:S01]  /*38d0*/  FADD R48, R30, R25 ;  /* 0x000000191e307221 */ /* 0x000fe20000000000 */
[----:B------:R-:W-:Y:S02]  /*38e0*/  IMAD.U32 R61, R27, 0x10000, RZ ;  /* 0x000100001b3d7824 */ /* 0x000fe400078e00ff */
[----:B------:R-:W-:Y:S02]  /*38f0*/  IMAD.U32 R28, R24, 0x10000, RZ ;  /* 0x00010000181c7824 */ /* 0x000fe400078e00ff */
[----:B------:R-:W3:Y:S01]  /*3900*/  LDS.128 R24, [R0+0x4400] ;  /* 0x0044000000187984 */ /* 0x000ee20000000c00 */
[----:B------:R-:W-:Y:S02]  /*3910*/  IMAD.U32 R30, R55, 0x10000, RZ ;  /* 0x00010000371e7824 */ /* 0x000fe400078e00ff */
[----:B------:R-:W-:Y:S02]  /*3920*/  IMAD.U32 R56, R56, 0x10000, RZ ;  /* 0x0001000038387824 */ /* 0x000fe400078e00ff */
[----:B------:R-:W-:Y:S01]  /*3930*/  FADD R52, R29, R52 ;  /* 0x000000341d347221 */ /* 0x000fe20000000000 */
[----:B------:R-:W-:Y:S01]  /*3940*/  FADD R55, R31, R28 ;  /* 0x0000001c1f377221 */ /* 0x000fe20000000000 */
[----:B------:R-:W-:Y:S01]  /*3950*/  FADD R41, R41, R30 ;  /* 0x0000001e29297221 */ /* 0x000fe20000000000 */
[--C-:B------:R-:W-:Y:S01]  /*3960*/  FADD R43, R43, R56.reuse ;  /* 0x000000382b2b7221 */ /* 0x100fe20000000000 */
[----:B------:R-:W4:Y:S01]  /*3970*/  LDS.128 R28, [R0+0x4410] ;  /* 0x00441000001c7984 */ /* 0x000f220000000c00 */
[----:B------:R-:W-:Y:S01]  /*3980*/  PRMT R56, R20, 0x7632, R56 ;  /* 0x0000763214387816 */ /* 0x000fe20000000038 */
[----:B------:R-:W-:Y:S01]  /*3990*/  FADD R42, R42, R61 ;  /* 0x0000003d2a2a7221 */ /* 0x000fe20000000000 */
[----:B------:R-:W-:Y:S01]  /*39a0*/  IMAD.U32 R57, R20, 0x10000, RZ ;  /* 0x0001000014397824 */ /* 0x000fe200078e00ff */
[C---:B------:R-:W-:Y:S01]  /*39b0*/  PRMT R20, R21.reuse, 0x7632, R20 ;  /* 0x0000763215147816 */ /* 0x040fe20000000014 */
[C---:B------:R-:W-:Y:S01]  /*39c0*/  IMAD.U32 R61, R22.reuse, 0x10000, RZ ;  /* 0x00010000163d7824 */ /* 0x040fe200078e00ff */
[----:B------:R-:W-:Y:S01]  /*39d0*/  PRMT R58, R22, 0x7632, R58 ;  /* 0x00007632163a7816 */ /* 0x000fe2000000003a */
[----:B------:R-:W-:-:S02]  /*39e0*/  IMAD.U32 R21, R21, 0x10000, RZ ;  /* 0x0001000015157824 */ /* 0x000fc400078e00ff */
[----:B------:R-:W-:Y:S02]  /*39f0*/  IMAD.U32 R22, R56, 0x10000, RZ ;  /* 0x0001000038167824 */ /* 0x000fe400078e00ff */
[----:B------:R-:W-:Y:S01]  /*3a00*/  FADD R40, R40, R59 ;  /* 0x0000003b28287221 */ /* 0x000fe20000000000 */
[----:B-1----:R-:W-:Y:S01]  /*3a10*/  FADD R56, R32, R57 ;  /* 0x0000003920387221 */ /* 0x002fe20000000000 */
[C---:B------:R-:W-:Y:S01]  /*3a20*/  PRMT R60, R23.reuse, 0x7632, R60 ;  /* 0x00007632173c7816 */ /* 0x040fe2000000003c */
[----:B------:R-:W-:Y:S02]  /*3a30*/  IMAD.U32 R63, R23, 0x10000, RZ ;  /* 0x00010000173f7824 */ /* 0x000fe400078e00ff */
[----:B------:R-:W-:Y:S01]  /*3a40*/  FADD R57, R34, R21 ;  /* 0x0000001522397221 */ /* 0x000fe20000000000 */
[----:B------:R-:W-:Y:S02]  /*3a50*/  IMAD.U32 R32, R20, 0x10000, RZ ;  /* 0x0001000014207824 */ /* 0x000fe400078e00ff */
[----:B------:R-:W-:-:S02]  /*3a60*/  FADD R59, R33, R22 ;  /* 0x00000016213b7221 */ /* 0x000fc40000000000 */
[----:B------:R-:W1:Y:S01]  /*3a70*/  LDS.128 R20, [R0+0x5500] ;  /* 0x0055000000147984 */ /* 0x000e620000000c00 */
[----:B------:R-:W-:Y:S02]  /*3a80*/  IMAD.U32 R60, R60, 0x10000, RZ ;  /* 0x000100003c3c7824 */ /* 0x000fe400078e00ff */
[----:B------:R-:W-:Y:S02]  /*3a90*/  IMAD.U32 R34, R58, 0x10000, RZ ;  /* 0x000100003a227824 */ /* 0x000fe400078e00ff */
[----:B--2---:R-:W-:Y:S01]  /*3aa0*/  FADD R36, R36, R61 ;  /* 0x0000003d24247221 */ /* 0x004fe20000000000 */
[--C-:B------:R-:W-:Y:S01]  /*3ab0*/  FADD R39, R39, R60.reuse ;  /* 0x0000003c27277221 */ /* 0x100fe20000000000 */
[C---:B------:R-:W-:Y:S01]  /*3ac0*/  PRMT R60, R16.reuse, 0x7632, R60 ;  /* 0x00007632103c7816 */ /* 0x040fe2000000003c */
[----:B------:R-:W-:Y:S01]  /*3ad0*/  FADD R58, R35, R32 ;  /* 0x00000020233a7221 */ /* 0x000fe20000000000 */
[----:B------:R-:W-:Y:S01]  /*3ae0*/  FADD R37, R37, R34 ;  /* 0x0000002225257221 */ /* 0x000fe20000000000 */
[----:B------:R-:W-:Y:S01]  /*3af0*/  IMAD.U32 R61, R16, 0x10000, RZ ;  /* 0x00010000103d7824 */ /* 0x000fe200078e00ff */
[----:B------:R-:W2:Y:S01]  /*3b00*/  LDS.128 R32, [R0+0x5510] ;  /* 0x0055100000207984 */ /* 0x000ea20000000c00 */
[C---:B------:R-:W-:Y:S01]  /*3b10*/  PRMT R16, R17.reuse, 0x7632, R16 ;  /* 0x0000763211107816 */ /* 0x040fe20000000010 */
[----:B------:R-:W-:Y:S01]  /*3b20*/  IMAD.U32 R17, R17, 0x10000, RZ ;  /* 0x0001000011117824 */ /* 0x000fe200078e00ff */
[C---:B------:R-:W-:Y:S01]  /*3b30*/  PRMT R62, R18.reuse, 0x7632, R62 ;  /* 0x00007632123e7816 */ /* 0x040fe2000000003e */
[----:B------:R-:W-:Y:S01]  /*3b40*/  IMAD.U32 R65, R18, 0x10000, RZ ;  /* 0x0001000012417824 */ /* 0x000fe200078e00ff */
[----:B------:R-:W-:Y:S01]  /*3b50*/  PRMT R64, R19, 0x7632, R64 ;  /* 0x0000763213407816 */ /* 0x000fe20000000040 */
[----:B------:R-:W-:-:S02]  /*3b60*/  IMAD.U32 R18, R60, 0x10000, RZ ;  /* 0x000100003c127824 */ /* 0x000fc400078e00ff */
[----:B---3--:R-:W-:Y:S01]  /*3b70*/  FADD R60, R24, R61 ;  /* 0x0000003d183c7221 */ /* 0x008fe20000000000 */
[----:B------:R-:W-:Y:S01]  /*3b80*/  FADD R61, R26, R17 ;  /* 0x000000111a3d7221 */ /* 0x000fe20000000000 */
[----:B------:R-:W-:Y:S02]  /*3b90*/  IMAD.U32 R24, R16, 0x10000, RZ ;  /* 0x0001000010187824 */ /* 0x000fe400078e00ff */
[----:B------:R-:W-:Y:S02]  /*3ba0*/  IMAD.U32 R26, R62, 0x10000, RZ ;  /* 0x000100003e1a7824 */ /* 0x000fe400078e00ff */
[----:B------:R-:W-:Y:S02]  /*3bb0*/  IMAD.U32 R67, R19, 0x10000, RZ ;  /* 0x0001000013437824 */ /* 0x000fe400078e00ff */
[----:B------:R-:W-:Y:S02]  /*3bc0*/  IMAD.U32 R64, R64, 0x10000, RZ ;  /* 0x0001000040407824 */ /* 0x000fe400078e00ff */
[----:B------:R-:W-:Y:S01]  /*3bd0*/  FADD R38, R38, R63 ;  /* 0x0000003f26267221 */ /* 0x000fe20000000000 */
[----:B------:R-:W-:Y:S01]  /*3be0*/  FADD R63, R25, R18 ;  /* 0x00000012193f7221 */ /* 0x000fe20000000000 */
[----:B------:R-:W-:Y:S01]  /*3bf0*/  FADD R62, R27, R24 ;  /* 0x000000181b3e7221 */ /* 0x000fe20000000000 */
[----:B----4-:R-:W-:Y:S01]  /*3c00*/  FADD R30, R30, R67 ;  /* 0x000000431e1e7221 */ /* 0x010fe20000000000 */
[----:B------:R-:W-:Y:S01]  /*3c10*/  FADD R29, R29, R26 ;  /* 0x0000001a1d1d7221 */ /* 0x000fe20000000000 */
[--C-:B------:R-:W-:Y:S01]  /*3c20*/  FADD R31, R31, R64.reuse ;  /* 0x000000401f1f7221 */ /* 0x100fe20000000000 */
[----:B------:R-:W3:Y:S01]  /*3c30*/  LDS.128 R24, [R0+0x6610] ;  /* 0x0066100000187984 */ /* 0x000ee20000000c00 */
[C---:B------:R-:W-:Y:S01]  /*3c40*/  PRMT R64, R12.reuse, 0x7632, R64 ;  /* 0x000076320c407816 */ /* 0x040fe20000000040 */
[----:B------:R-:W-:Y:S01]  /*3c50*/  IMAD.U32 R67, R12, 0x10000, RZ ;  /* 0x000100000c437824 */ /* 0x000fe200078e00ff */
[C---:B------:R-:W-:Y:S01]  /*3c60*/  PRMT R12, R13.reuse, 0x7632, R12 ;  /* 0x000076320d0c7816 */ /* 0x040fe2000000000c */
[----:B------:R-:W4:Y:S01]  /*3c70*/  LDS.128 R16, [R0+0x6600] ;  /* 0x0066000000107984 */ /* 0x000f220000000c00 */
[----:B------:R-:W-:-:S02]  /*3c80*/  IMAD.U32 R69, R13, 0x10000, RZ ;  /* 0x000100000d457824 */ /* 0x000fc400078e00ff */
[----:B------:R-:W-:Y:S02]  /*3c90*/  IMAD.U32 R64, R64, 0x10000, RZ ;  /* 0x0001000040407824 */ /* 0x000fe400078e00ff */
[----:B------:R-:W-:Y:S02]  /*3ca0*/  IMAD.U32 R68, R12, 0x10000, RZ ;  /* 0x000100000c447824 */ /* 0x000fe400078e00ff */
[--C-:B------:R-:W-:Y:S01]  /*3cb0*/  FADD R28, R28, R65.reuse ;  /* 0x000000411c1c7221 */ /* 0x100fe20000000000 */
[C---:B------:R-:W-:Y:S01]  /*3cc0*/  PRMT R65, R14.reuse, 0x7632, R65 ;  /* 0x000076320e417816 */ /* 0x040fe20000000041 */
[----:B------:R-:W-:Y:S01]  /*3cd0*/  IMAD.U32 R71, R14, 0x10000, RZ ;  /* 0x000100000e477824 */ /* 0x000fe200078e00ff */
[C---:B------:R-:W-:Y:S01]  /*3ce0*/  PRMT R66, R15.reuse, 0x7632, R66 ;  /* 0x000076320f427816 */ /* 0x040fe20000000042 */
[----:B------:R-:W-:Y:S02]  /*3cf0*/  IMAD.U32 R73, R15, 0x10000, RZ ;  /* 0x000100000f497824 */ /* 0x000fe400078e00ff */
[----:B-1----:R-:W-:Y:S01]  /*3d00*/  FADD R67, R20, R67 ;  /* 0x0000004314437221 */ /* 0x002fe20000000000 */
[----:B------:R-:W1:Y:S01]  /*3d10*/  LDS.128 R12, [R0+0x7700] ;  /* 0x00770000000c7984 */ /* 0x000e620000000c00 */
[----:B------:R-:W-:Y:S01]  /*3d20*/  FADD R69, R22, R69 ;  /* 0x0000004516457221 */ /* 0x000fe20000000000 */
[----:B------:R-:W-:Y:S01]  /*3d30*/  FADD R70, R21, R64 ;  /* 0x0000004015467221 */ /* 0x000fe20000000000 */
[----:B------:R-:W-:-:S02]  /*3d40*/  FADD R68, R23, R68 ;  /* 0x0000004417447221 */ /* 0x000fc40000000000 */
[----:B------:R5:W1:Y:S01]  /*3d50*/  LDS.128 R20, [R0+0x7710] ;  /* 0x0077100000147984 */ /* 0x000a620000000c00 */
[----:B------:R-:W-:Y:S02]  /*3d60*/  IMAD.U32 R64, R65, 0x10000, RZ ;  /* 0x0001000041407824 */ /* 0x000fe400078e00ff */
[----:B------:R-:W-:Y:S02]  /*3d70*/  IMAD.U32 R66, R66, 0x10000, RZ ;  /* 0x0001000042427824 */ /* 0x000fe400078e00ff */
[----:B--2---:R-:W-:Y:S01]  /*3d80*/  FADD R71, R32, R71 ;  /* 0x0000004720477221 */ /* 0x004fe20000000000 */
[----:B------:R-:W-:Y:S01]  /*3d90*/  FADD R34, R34, R73 ;  /* 0x0000004922227221 */ /* 0x000fe20000000000 */
[----:B------:R-:W-:Y:S01]  /*3da0*/  FADD R64, R33, R64 ;  /* 0x0000004021407221 */ /* 0x000fe20000000000 */
[----:B------:R-:W-:Y:S01]  /*3db0*/  FADD R73, R35, R66 ;  /* 0x0000004223497221 */ /* 0x000fe20000000000 */
[C---:B------:R-:W-:Y:S01]  /*3dc0*/  PRMT R32, R4.reuse, 0x7632, R32 ;  /* 0x0000763204207816 */ /* 0x040fe20000000020 */
[----:B------:R-:W-:Y:S01]  /*3dd0*/  IMAD.U32 R33, R4, 0x10000, RZ ;  /* 0x0001000004217824 */ /* 0x000fe200078e00ff */
[C---:B------:R-:W-:Y:S01]  /*3de0*/  PRMT R4, R5.reuse, 0x7632, R4 ;  /* 0x0000763205047816 */ /* 0x040fe20000000004 */
[----:B------:R-:W-:Y:S01]  /*3df0*/  IMAD.U32 R35, R5, 0x10000, RZ ;  /* 0x0001000005237824 */ /* 0x000fe200078e00ff */
[C---:B------:R-:W-:Y:S01]  /*3e00*/  PRMT R5, R6.reuse, 0x7632, R5 ;  /* 0x0000763206057816 */ /* 0x040fe20000000005 */
[----:B------:R-:W-:Y:S01]  /*3e10*/  IMAD.U32 R65, R6, 0x10000, RZ ;  /* 0x0001000006417824 */ /* 0x000fe200078e00ff */
[----:B------:R-:W-:Y:S01]  /*3e20*/  PRMT R6, R7, 0x7632, R6 ;  /* 0x0000763207067816 */ /* 0x000fe20000000006 */
[----:B------:R-:W-:-:S02]  /*3e30*/  IMAD.U32 R4, R4, 0x10000, RZ ;  /* 0x0001000004047824 */ /* 0x000fc400078e00ff */
[----:B-----5:R-:W-:Y:S02]  /*3e40*/  IMAD.U32 R0, R5, 0x10000, RZ ;  /* 0x0001000005007824 */ /* 0x020fe400078e00ff */
[----:B------:R-:W-:Y:S02]  /*3e50*/  IMAD.U32 R6, R6, 0x10000, RZ ;  /* 0x0001000006067824 */ /* 0x000fe400078e00ff */
[--C-:B---3--:R-:W-:Y:S01]  /*3e60*/  FADD R25, R25, R0.reuse ;  /* 0x0000000019197221 */ /* 0x108fe20000000000 */
[----:B------:R-:W-:Y:S01]  /*3e70*/  PRMT R0, R8, 0x7632, R0 ;  /* 0x0000763208007816 */ /* 0x000fe20000000000 */
[----:B----4-:R-:W-:Y:S01]  /*3e80*/  FADD R66, R19, R4 ;  /* 0x0000000413427221 */ /* 0x010fe20000000000 */
[----:B------:R-:W-:Y:S01]  /*3e90*/  FADD R27, R27, R6 ;  /* 0x000000061b1b7221 */ /* 0x000fe20000000000 */
[----:B------:R-:W-:Y:S01]  /*3ea0*/  IMAD.U32 R7, R7, 0x10000, RZ ;  /* 0x0001000007077824 */ /* 0x000fe200078e00ff */
[----:B------:R-:W-:Y:S02]  /*3eb0*/  PRMT R4, R9, 0x7632, R4 ;  /* 0x0000763209047816 */ /* 0x000fe40000000004 */
[----:B------:R-:W-:Y:S01]  /*3ec0*/  PRMT R6, R11, 0x7632, R6 ;  /* 0x000076320b067816 */ /* 0x000fe20000000006 */
[----:B------:R-:W-:Y:S01]  /*3ed0*/  FADD R26, R26, R7 ;  /* 0x000000071a1a7221 */ /* 0x000fe20000000000 */
[----:B------:R-:W-:Y:S01]  /*3ee0*/  PRMT R5, R10, 0x7632, R5 ;  /* 0x000076320a057816 */ /* 0x000fe20000000005 */
[----:B------:R-:W-:-:S02]  /*3ef0*/  IMAD.U32 R0, R0, 0x10000, RZ ;  /* 0x0001000000007824 */ /* 0x000fc400078e00ff */
[----:B------:R-:W-:Y:S02]  /*3f00*/  IMAD.U32 R7, R8, 0x10000, RZ ;  /* 0x0001000008077824 */ /* 0x000fe400078e00ff */
[----:B------:R-:W-:Y:S02]  /*3f10*/  IMAD.U32 R9, R9, 0x10000, RZ ;  /* 0x0001000009097824 */ /* 0x000fe400078e00ff */
[----:B------:R-:W-:Y:S02]  /*3f20*/  IMAD.U32 R4, R4, 0x10000, RZ ;  /* 0x0001000004047824 */ /* 0x000fe400078e00ff */
[----:B------:R-:W-:Y:S02]  /*3f30*/  IMAD.U32 R6, R6, 0x10000, RZ ;  /* 0x0001000006067824 */ /* 0x000fe400078e00ff */
[----:B------:R-:W-:Y:S02]  /*3f40*/  IMAD.U32 R32, R32, 0x10000, RZ ;  /* 0x0001000020207824 */ /* 0x000fe400078e00ff */
[----:B------:R-:W-:Y:S01]  /*3f50*/  FADD R24, R24, R65 ;  /* 0x0000004118187221 */ /* 0x000fe20000000000 */
[----:B------:R-:W-:-:S02]  /*3f60*/  IMAD.U32 R11, R11, 0x10000, RZ ;  /* 0x000100000b0b7824 */ /* 0x000fc400078e00ff */
[----:B-1----:R-:W-:Y:S01]  /*3f70*/  FADD R72, R13, R0 ;  /* 0x000000000d487221 */ /* 0x002fe20000000000 */
[----:B------:R-:W-:Y:S01]  /*3f80*/  FADD R65, R12, R7 ;  /* 0x000000070c417221 */ /* 0x000fe20000000000 */
[----:B------:R-:W-:Y:S01]  /*3f90*/  FADD R74, R14, R9 ;  /* 0x000000090e4a7221 */ /* 0x000fe20000000000 */
[----:B------:R-:W-:Y:S02]  /*3fa0*/  IMAD.U32 R0, R5, 0x10000, RZ ;  /* 0x0001000005007824 */ /* 0x000fe400078e00ff */
[----:B------:R-:W-:Y:S01]  /*3fb0*/  FADD R75, R15, R4 ;  /* 0x000000040f4b7221 */ /* 0x000fe20000000000 */
[----:B------:R-:W-:Y:S01]  /*3fc0*/  FADD R23, R23, R6 ;  /* 0x0000000617177221 */ /* 0x000fe20000000000 */
[----:B------:R-:W-:Y:S01]  /*3fd0*/  FADD R33, R16, R33 ;  /* 0x0000002110217221 */ /* 0x000fe20000000000 */
[----:B------:R-:W-:Y:S01]  /*3fe0*/  FADD R32, R17, R32 ;  /* 0x0000002011207221 */ /* 0x000fe20000000000 */
[----:B------:R-:W-:Y:S01]  /*3ff0*/  F2FP.BF16.F32.PACK_AB R4, R45, R44 ;  /* 0x0000002c2d04723e */ /* 0x000fe200000010ff */
[----:B------:R-:W-:Y:S01]  /*4000*/  IMAD.WIDE R8, R95, 0x2, R2 ;  /* 0x000000025f087825 */ /* 0x000fe200078e0202 */
[----:B------:R-:W-:-:S03]  /*4010*/  F2FP.BF16.F32.PACK_AB R5, R49, R46 ;  /* 0x0000002e3105723e */ /* 0x000fc600000010ff */
[----:B------:R-:W-:Y:S01]  /*4020*/  FADD R35, R18, R35 ;  /* 0x0000002312237221 */ /* 0x000fe20000000000 */
[----:B------:R-:W-:Y:S01]  /*4030*/  F2FP.BF16.F32.PACK_AB R6, R53, R50 ;  /* 0x000000323506723e */ /* 0x000fe200000010ff */
[----:B------:R-:W-:Y:S01]  /*4040*/  IMAD.U32 R17, R10, 0x10000, RZ ;  /* 0x000100000a117824 */ /* 0x000fe200078e00ff */
[----:B------:R-:W-:Y:S01]  /*4050*/  F2FP.BF16.F32.PACK_AB R7, R54, R51 ;  /* 0x000000333607723e */ /* 0x000fe200000010ff */
[----:B------:R-:W-:Y:S01]  /*4060*/  FADD R22, R22, R11 ;  /* 0x0000000b16167221 */ /* 0x000fe20000000000 */
[----:B------:R-:W-:Y:S01]  /*4070*/  F2FP.BF16.F32.PACK_AB R53, R55, R48 ;  /* 0x000000303735723e */ /* 0x000fe200000010ff */
[--C-:B------:R-:W-:Y:S01]  /*4080*/  IMAD.WIDE R10, R97, 0x2, R2.reuse ;  /* 0x00000002610a7825 */ /* 0x100fe200078e0202 */
[----:B------:R-:W-:Y:S02]  /*4090*/  F2FP.BF16.F32.PACK_AB R52, R52, R47 ;  /* 0x0000002f3434723e */ /* 0x000fe400000010ff */
[----:B------:R-:W-:Y:S01]  /*40a0*/  F2FP.BF16.F32.PACK_AB R54, R41, R40 ;  /* 0x000000282936723e */ /* 0x000fe200000010ff */
[----:B------:R-:W-:Y:S01]  /*40b0*/  IMAD.WIDE R12, R99, 0x2, R2 ;  /* 0x00000002630c7825 */ /* 0x000fe200078e0202 */
[----:B------:R-:W-:-:S02]  /*40c0*/  F2FP.BF16.F32.PACK_AB R55, R43, R42 ;  /* 0x0000002a2b37723e */ /* 0x000fc400000010ff */
[----:B------:R-:W-:Y:S02]  /*40d0*/  F2FP.BF16.F32.PACK_AB R56, R59, R56 ;  /* 0x000000383b38723e */ /* 0x000fe400000010ff */
[----:B------:R-:W-:Y:S01]  /*40e0*/  F2FP.BF16.F32.PACK_AB R57, R58, R57 ;  /* 0x000000393a39723e */ /* 0x000fe200000010ff */
[----:B------:R-:W-:Y:S01]  /*40f0*/  FADD R20, R20, R17 ;  /* 0x0000001114147221 */ /* 0x000fe20000000000 */
[----:B------:R-:W-:Y:S01]  /*4100*/  F2FP.BF16.F32.PACK_AB R58, R37, R36 ;  /* 0x00000024253a723e */ /* 0x000fe200000010ff */
[--C-:B------:R-:W-:Y:S01]  /*4110*/  IMAD.WIDE R14, R101, 0x2, R2.reuse ;  /* 0x00000002650e7825 */ /* 0x100fe200078e0202 */
[----:B------:R-:W-:Y:S01]  /*4120*/  F2FP.BF16.F32.PACK_AB R59, R39, R38 ;  /* 0x00000026273b723e */ /* 0x000fe200000010ff */
[----:B------:R1:W-:Y:S01]  /*4130*/  @P6 STG.E.128 desc[UR14][R8.64], R4 ;  /* 0x0000000408006986 */ /* 0x0003e2000c101d0e */
[----:B------:R-:W-:Y:S02]  /*4140*/  F2FP.BF16.F32.PACK_AB R60, R63, R60 ;  /* 0x0000003c3f3c723e */ /* 0x000fe400000010ff */
[----:B------:R-:W-:Y:S01]  /*4150*/  F2FP.BF16.F32.PACK_AB R61, R62, R61 ;  /* 0x0000003d3e3d723e */ /* 0x000fe200000010ff */
[----:B------:R-:W-:Y:S01]  /*4160*/  IMAD.WIDE R16, R103, 0x2, R2 ;  /* 0x0000000267107825 */ /* 0x000fe200078e0202 */
[----:B------:R-:W-:-:S02]  /*4170*/  F2FP.BF16.F32.PACK_AB R62, R29, R28 ;  /* 0x0000001c1d3e723e */ /* 0x000fc400000010ff */
[----:B------:R-:W-:Y:S02]  /*4180*/  F2FP.BF16.F32.PACK_AB R63, R31, R30 ;  /* 0x0000001e1f3f723e */ /* 0x000fe400000010ff */
[----:B------:R-:W-:Y:S01]  /*4190*/  F2FP.BF16.F32.PACK_AB R32, R32, R33 ;  /* 0x000000212020723e */ /* 0x000fe200000010ff */
[----:B------:R-:W-:Y:S01]  /*41a0*/  IMAD.WIDE R18, R105, 0x2, R2 ;  /* 0x0000000269127825 */ /* 0x000fe200078e0202 */
[----:B------:R-:W-:Y:S01]  /*41b0*/  F2FP.BF16.F32.PACK_AB R33, R66, R35 ;  /* 0x000000234221723e */ /* 0x000fe200000010ff */
[----:B------:R2:W-:Y:S01]  /*41c0*/  @P5 STG.E.128 desc[UR14][R10.64], R52 ;  /* 0x000000340a005986 */ /* 0x0005e2000c101d0e */
[----:B------:R-:W-:Y:S01]  /*41d0*/  F2FP.BF16.F32.PACK_AB R35, R27, R26 ;  /* 0x0000001a1b23723e */ /* 0x000fe200000010ff */
[----:B------:R-:W-:Y:S01]  /*41e0*/  FADD R21, R21, R0 ;  /* 0x0000000015157221 */ /* 0x000fe20000000000 */
[----:B-1----:R-:W-:Y:S02]  /*41f0*/  F2FP.BF16.F32.PACK_AB R4, R70, R67 ;  /* 0x000000434604723e */ /* 0x002fe400000010ff */
[----:B------:R-:W-:-:S02]  /*4200*/  F2FP.BF16.F32.PACK_AB R5, R68, R69 ;  /* 0x000000454405723e */ /* 0x000fc400000010ff */
[----:B------:R-:W-:Y:S02]  /*4210*/  F2FP.BF16.F32.PACK_AB R6, R64, R71 ;  /* 0x000000474006723e */ /* 0x000fe400000010ff */
[----:B------:R-:W-:Y:S02]  /*4220*/  F2FP.BF16.F32.PACK_AB R7, R73, R34 ;  /* 0x000000224907723e */ /* 0x000fe400000010ff */
[----:B------:R-:W-:Y:S01]  /*4230*/  F2FP.BF16.F32.PACK_AB R34, R25, R24 ;  /* 0x000000181922723e */ /* 0x000fe200000010ff */
[----:B------:R2:W-:Y:S04]  /*4240*/  @P4 STG.E.128 desc[UR14][R12.64], R56 ;  /* 0x000000380c004986 */ /* 0x0005e8000c101d0e */
[----:B------:R2:W-:Y:S01]  /*4250*/  @P3 STG.E.128 desc[UR14][R14.64], R60 ;  /* 0x0000003c0e003986 */ /* 0x0005e2000c101d0e */
[----:B------:R-:W-:-:S03]  /*4260*/  F2FP.BF16.F32.PACK_AB R73, R75, R74 ;  /* 0x0000004a4b49723e */ /* 0x000fc600000010ff */
[----:B------:R2:W-:Y:S01]  /*4270*/  @P2 STG.E.128 desc[UR14][R16.64], R4 ;  /* 0x0000000410002986 */ /* 0x0005e2000c101d0e */
[----:B------:R-:W-:-:S03]  /*4280*/  IMAD.WIDE R2, R107, 0x2, R2 ;  /* 0x000000026b027825 */ /* 0x000fc600078e0202 */
[----:B------:R2:W-:Y:S01]  /*4290*/  @P1 STG.E.128 desc[UR14][R18.64], R32 ;  /* 0x0000002012001986 */ /* 0x0005e2000c101d0e */
[----:B------:R-:W-:Y:S02]  /*42a0*/  F2FP.BF16.F32.PACK_AB R72, R72, R65 ;  /* 0x000000414848723e */ /* 0x000fe400000010ff */
[----:B------:R-:W-:Y:S02]  /*42b0*/  F2FP.BF16.F32.PACK_AB R74, R21, R20 ;  /* 0x00000014154a723e */ /* 0x000fe400000010ff */
[----:B------:R-:W-:Y:S01]  /*42c0*/  F2FP.BF16.F32.PACK_AB R75, R23, R22 ;  /* 0x00000016174b723e */ /* 0x000fe200000010ff */
[----:B------:R-:W-:Y:S06]  /*42d0*/  @!P0 EXIT ;  /* 0x000000000000894d */ /* 0x000fec0003800000 */
[----:B------:R-:W-:Y:S01]  /*42e0*/  STG.E.128 desc[UR14][R2.64], R72 ;  /* 0x0000004802007986 */ /* 0x000fe2000c101d0e */
[----:B------:R-:W-:Y:S05]  /*42f0*/  EXIT ;  /* 0x000000000000794d */ /* 0x000fea0003800000 */
.L_x_1:
[----:B------:R-:W-:-:S00]  /*4300*/  BRA `(.L_x_1) ;  /* 0xfffffffc00fc7947 */ /* 0x000fc0000383ffff */
[----:B------:R-:W-:-:S00]  /*4310*/  NOP ;  /* 0x0000000000007918 */ /* 0x000fc00000000000 */
        /* <DEDUP_REMOVED lines=14> */
.L_x_2:


//--------------------- .nv.shared.triton_mm      --------------------------
	.section	.nv.shared.triton_mm,"aw",@nobits
	.sectionflags	@""
	.align	16
	.zero		1024


//--------------------- .nv.constant0.triton_mm   --------------------------
	.section	.nv.constant0.triton_mm,"a",@progbits
	.sectionflags	@""
	.align	4
.nv.constant0.triton_mm:
	.zero		568
